	.target	sm_90a

	.elftype	@"ET_EXEC"


//--------------------- .note.nv.tkinfo           --------------------------
	.section	.note.nv.tkinfo,"",@"SHT_NOTE"
	.sectionflags	@"SHF_NOTE_NV_TKINFO"
	.tkinfo
        /*0018*/ 	.word	0x00000002
        /*0030*/ 	.string	""
        /*0030*/ 	.string	"ptxas"
        /*0030*/ 	.string	"Cuda compilation tools, release 13.0, V13.0.88"
        /*0030*/ 	.string	"Build cuda_13.0.r13.0/compiler.36424714_0"
        /*0030*/ 	.string	"-arch sm_90a -m 64 "



//--------------------- .note.nv.cuinfo           --------------------------
	.section	.note.nv.cuinfo,"",@"SHT_NOTE"
	.sectionflags	@"SHF_NOTE_NV_CUINFO"
        /*0018*/ 	.short	0x0002
        /*001a*/ 	.short	0x005a
        /*001c*/ 	.short	0x0082
	.zero		2


//--------------------- .nv.info                  --------------------------
	.section	.nv.info,"",@"SHT_CUDA_INFO"
	.align	4


	//----- nvinfo : EIATTR_REGCOUNT
	.align		4
        /*0000*/ 	.byte	0x04, 0x2f
        /*0002*/ 	.short	(.L_12 - .L_11)
	.align		4
.L_11:
        /*0004*/ 	.word	index@(_ZN7cutlass13device_kernelINS_4gemm6kernel13GemmUniversalIN4cute5tupleIJiiiiEEENS1_10collective13CollectiveMmaINS1_40MainloopSm90TmaGmmaWarpSpecializedSparseILi6ENS5_IJNS4_1CILi1EEENSA_ILi2EEESB_EEENS1_32KernelTmaWarpSpecializedPingpongEEENS5_IJNSA_ILi64EEENSA_ILi256EEESG_EEENS_10bfloat16_tENS5_IJNS4_6LayoutINS5_IJiNS5_IJSC_iEEEiEEENS5_IJlNS5_IJSB_SC_EEElEEEEENSK_INS5_IJNS5_IJNS5_IJNSA_ILi8EEESC_NSA_ILi4EEEEEEiEEENS5_IJNS5_IJNSA_ILi16EEESC_SC_EEEiEEEiEEENS5_IJNS5_IJNS5_IJSG_SU_NSA_ILi1024EEEEEENSA_ILi4096EEEEEENS5_IJNS5_IJSB_NSA_ILi512EEENSA_ILi32EEEEEElEEElEEEEEEEESJ_NS5_IJlSB_lEEENS4_8TiledMMAINS4_8MMA_AtomIJNS4_4SM904GMMA6SPARSE29GMMA_64x256x32_F32BF16BF16_SSILNS1D_5MajorE0ELS1G_0ELNS1D_7ScaleInE1ELS1H_1ELNS1D_9SparseSelE0EEEEEENSK_INS5_IJSB_SB_SB_EEENS5_IJNSA_ILi0EEES1M_S1M_EEEEENS5_IJNS4_10UnderscoreES1P_S1P_EEEEENS4_23SM90_TMA_LOAD_MULTICASTENS4_14ComposedLayoutINS4_7SwizzleILi2ELi4ELi3EEENS4_25smem_sparse_ptr_flag_bitsILi2ELi16EEENSK_INS5_IJNS5_IJSB_SQ_EEENS5_IJSC_S13_EEEEEENS5_IJNS5_IJS1M_SG_EEESN_EEEEEEEvNS4_8identityENS4_13SM90_TMA_LOADENS1T_INS1U_ILi3ELi4ELi3EEENS4_18smem_ptr_flag_bitsILi16EEENSK_INS5_IJSQ_SG_EEENS5_IJSG_SB_EEEEEEEvS25_EENS_8epilogue10collective6detail29Sm90TmaWarpSpecializedAdapterINS2G_15DefaultEpilogueIfNS5_IJSB_llEEES2K_NS2F_6thread17LinearCombinationIfLi1EffLNS2L_9ScaleType4KindE0ELNS_15FloatRoundStyleE2EfEENS1_15EpilogueDefaultEEEEEvvEEEEvNT_6ParamsE)
        /*0008*/ 	.word	0x000000a8


	//----- nvinfo : EIATTR_FRAME_SIZE
	.align		4
.L_12:
        /*000c*/ 	.byte	0x04, 0x11
        /*000e*/ 	.short	(.L_14 - .L_13)
	.align		4
.L_13:
        /*0010*/ 	.word	index@(_ZN7cutlass13device_kernelINS_4gemm6kernel13GemmUniversalIN4cute5tupleIJiiiiEEENS1_10collective13CollectiveMmaINS1_40MainloopSm90TmaGmmaWarpSpecializedSparseILi6ENS5_IJNS4_1CILi1EEENSA_ILi2EEESB_EEENS1_32KernelTmaWarpSpecializedPingpongEEENS5_IJNSA_ILi64EEENSA_ILi256EEESG_EEENS_10bfloat16_tENS5_IJNS4_6LayoutINS5_IJiNS5_IJSC_iEEEiEEENS5_IJlNS5_IJSB_SC_EEElEEEEENSK_INS5_IJNS5_IJNS5_IJNSA_ILi8EEESC_NSA_ILi4EEEEEEiEEENS5_IJNS5_IJNSA_ILi16EEESC_SC_EEEiEEEiEEENS5_IJNS5_IJNS5_IJSG_SU_NSA_ILi1024EEEEEENSA_ILi4096EEEEEENS5_IJNS5_IJSB_NSA_ILi512EEENSA_ILi32EEEEEElEEElEEEEEEEESJ_NS5_IJlSB_lEEENS4_8TiledMMAINS4_8MMA_AtomIJNS4_4SM904GMMA6SPARSE29GMMA_64x256x32_F32BF16BF16_SSILNS1D_5MajorE0ELS1G_0ELNS1D_7ScaleInE1ELS1H_1ELNS1D_9SparseSelE0EEEEEENSK_INS5_IJSB_SB_SB_EEENS5_IJNSA_ILi0EEES1M_S1M_EEEEENS5_IJNS4_10UnderscoreES1P_S1P_EEEEENS4_23SM90_TMA_LOAD_MULTICASTENS4_14ComposedLayoutINS4_7SwizzleILi2ELi4ELi3EEENS4_25smem_sparse_ptr_flag_bitsILi2ELi16EEENSK_INS5_IJNS5_IJSB_SQ_EEENS5_IJSC_S13_EEEEEENS5_IJNS5_IJS1M_SG_EEESN_EEEEEEEvNS4_8identityENS4_13SM90_TMA_LOADENS1T_INS1U_ILi3ELi4ELi3EEENS4_18smem_ptr_flag_bitsILi16EEENSK_INS5_IJSQ_SG_EEENS5_IJSG_SB_EEEEEEEvS25_EENS_8epilogue10collective6detail29Sm90TmaWarpSpecializedAdapterINS2G_15DefaultEpilogueIfNS5_IJSB_llEEES2K_NS2F_6thread17LinearCombinationIfLi1EffLNS2L_9ScaleType4KindE0ELNS_15FloatRoundStyleE2EfEENS1_15EpilogueDefaultEEEEEvvEEEEvNT_6ParamsE)
        /*0014*/ 	.word	0x00000000


	//----- nvinfo : EIATTR_MIN_STACK_SIZE
	.align		4
.L_14:
        /*0018*/ 	.byte	0x04, 0x12
        /*001a*/ 	.short	(.L_16 - .L_15)
	.align		4
.L_15:
        /*001c*/ 	.word	index@(_ZN7cutlass13device_kernelINS_4gemm6kernel13GemmUniversalIN4cute5tupleIJiiiiEEENS1_10collective13CollectiveMmaINS1_40MainloopSm90TmaGmmaWarpSpecializedSparseILi6ENS5_IJNS4_1CILi1EEENSA_ILi2EEESB_EEENS1_32KernelTmaWarpSpecializedPingpongEEENS5_IJNSA_ILi64EEENSA_ILi256EEESG_EEENS_10bfloat16_tENS5_IJNS4_6LayoutINS5_IJiNS5_IJSC_iEEEiEEENS5_IJlNS5_IJSB_SC_EEElEEEEENSK_INS5_IJNS5_IJNS5_IJNSA_ILi8EEESC_NSA_ILi4EEEEEEiEEENS5_IJNS5_IJNSA_ILi16EEESC_SC_EEEiEEEiEEENS5_IJNS5_IJNS5_IJSG_SU_NSA_ILi1024EEEEEENSA_ILi4096EEEEEENS5_IJNS5_IJSB_NSA_ILi512EEENSA_ILi32EEEEEElEEElEEEEEEEESJ_NS5_IJlSB_lEEENS4_8TiledMMAINS4_8MMA_AtomIJNS4_4SM904GMMA6SPARSE29GMMA_64x256x32_F32BF16BF16_SSILNS1D_5MajorE0ELS1G_0ELNS1D_7ScaleInE1ELS1H_1ELNS1D_9SparseSelE0EEEEEENSK_INS5_IJSB_SB_SB_EEENS5_IJNSA_ILi0EEES1M_S1M_EEEEENS5_IJNS4_10UnderscoreES1P_S1P_EEEEENS4_23SM90_TMA_LOAD_MULTICASTENS4_14ComposedLayoutINS4_7SwizzleILi2ELi4ELi3EEENS4_25smem_sparse_ptr_flag_bitsILi2ELi16EEENSK_INS5_IJNS5_IJSB_SQ_EEENS5_IJSC_S13_EEEEEENS5_IJNS5_IJS1M_SG_EEESN_EEEEEEEvNS4_8identityENS4_13SM90_TMA_LOADENS1T_INS1U_ILi3ELi4ELi3EEENS4_18smem_ptr_flag_bitsILi16EEENSK_INS5_IJSQ_SG_EEENS5_IJSG_SB_EEEEEEEvS25_EENS_8epilogue10collective6detail29Sm90TmaWarpSpecializedAdapterINS2G_15DefaultEpilogueIfNS5_IJSB_llEEES2K_NS2F_6thread17LinearCombinationIfLi1EffLNS2L_9ScaleType4KindE0ELNS_15FloatRoundStyleE2EfEENS1_15EpilogueDefaultEEEEEvvEEEEvNT_6ParamsE)
        /*0020*/ 	.word	0x00000000
.L_16:


//--------------------- .nv.compat                --------------------------
	.section	.nv.compat,"",@"SHT_CUDA_COMPAT_INFO"
	.align	4
        /*0000*/ 	.byte	0x02, 0x09, 0x01, 0x00, 0x02, 0x02, 0x04, 0x00, 0x02, 0x05, 0x05, 0x00, 0x03, 0x07, 0x01, 0x01
        /*0010*/ 	.byte	0x02, 0x03, 0x01, 0x00, 0x02, 0x06, 0x01, 0x00, 0x04, 0x0b, 0x08, 0x00, 0x00, 0x00, 0x00, 0x00
        /*0020*/ 	.byte	0x00, 0x00, 0x00, 0x00


//--------------------- .nv.info._ZN7cutlass13device_kernelINS_4gemm6kernel13GemmUniversalIN4cute5tupleIJiiiiEEENS1_10collective13CollectiveMmaINS1_40MainloopSm90TmaGmmaWarpSpecializedSparseILi6ENS5_IJNS4_1CILi1EEENSA_ILi2EEESB_EEENS1_32KernelTmaWarpSpecializedPingpongEEENS5_IJNSA_ILi64EEENSA_ILi256EEESG_EEENS_10bfloat16_tENS5_IJNS4_6LayoutINS5_IJiNS5_IJSC_iEEEiEEENS5_IJlNS5_IJSB_SC_EEElEEEEENSK_INS5_IJNS5_IJNS5_IJNSA_ILi8EEESC_NSA_ILi4EEEEEEiEEENS5_IJNS5_IJNSA_ILi16EEESC_SC_EEEiEEEiEEENS5_IJNS5_IJNS5_IJSG_SU_NSA_ILi1024EEEEEENSA_ILi4096EEEEEENS5_IJNS5_IJSB_NSA_ILi512EEENSA_ILi32EEEEEElEEElEEEEEEEESJ_NS5_IJlSB_lEEENS4_8TiledMMAINS4_8MMA_AtomIJNS4_4SM904GMMA6SPARSE29GMMA_64x256x32_F32BF16BF16_SSILNS1D_5MajorE0ELS1G_0ELNS1D_7ScaleInE1ELS1H_1ELNS1D_9SparseSelE0EEEEEENSK_INS5_IJSB_SB_SB_EEENS5_IJNSA_ILi0EEES1M_S1M_EEEEENS5_IJNS4_10UnderscoreES1P_S1P_EEEEENS4_23SM90_TMA_LOAD_MULTICASTENS4_14ComposedLayoutINS4_7SwizzleILi2ELi4ELi3EEENS4_25smem_sparse_ptr_flag_bitsILi2ELi16EEENSK_INS5_IJNS5_IJSB_SQ_EEENS5_IJSC_S13_EEEEEENS5_IJNS5_IJS1M_SG_EEESN_EEEEEEEvNS4_8identityENS4_13SM90_TMA_LOADENS1T_INS1U_ILi3ELi4ELi3EEENS4_18smem_ptr_flag_bitsILi16EEENSK_INS5_IJSQ_SG_EEENS5_IJSG_SB_EEEEEEEvS25_EENS_8epilogue10collective6detail29Sm90TmaWarpSpecializedAdapterINS2G_15DefaultEpilogueIfNS5_IJSB_llEEES2K_NS2F_6thread17LinearCombinationIfLi1EffLNS2L_9ScaleType4KindE0ELNS_15FloatRoundStyleE2EfEENS1_15EpilogueDefaultEEEEEvvEEEEvNT_6ParamsE --------------------------
	.section	.nv.info._ZN7cutlass13device_kernelINS_4gemm6kernel13GemmUniversalIN4cute5tupleIJiiiiEEENS1_10collective13CollectiveMmaINS1_40MainloopSm90TmaGmmaWarpSpecializedSparseILi6ENS5_IJNS4_1CILi1EEENSA_ILi2EEESB_EEENS1_32KernelTmaWarpSpecializedPingpongEEENS5_IJNSA_ILi64EEENSA_ILi256EEESG_EEENS_10bfloat16_tENS5_IJNS4_6LayoutINS5_IJiNS5_IJSC_iEEEiEEENS5_IJlNS5_IJSB_SC_EEElEEEEENSK_INS5_IJNS5_IJNS5_IJNSA_ILi8EEESC_NSA_ILi4EEEEEEiEEENS5_IJNS5_IJNSA_ILi16EEESC_SC_EEEiEEEiEEENS5_IJNS5_IJNS5_IJSG_SU_NSA_ILi1024EEEEEENSA_ILi4096EEEEEENS5_IJNS5_IJSB_NSA_ILi512EEENSA_ILi32EEEEEElEEElEEEEEEEESJ_NS5_IJlSB_lEEENS4_8TiledMMAINS4_8MMA_AtomIJNS4_4SM904GMMA6SPARSE29GMMA_64x256x32_F32BF16BF16_SSILNS1D_5MajorE0ELS1G_0ELNS1D_7ScaleInE1ELS1H_1ELNS1D_9SparseSelE0EEEEEENSK_INS5_IJSB_SB_SB_EEENS5_IJNSA_ILi0EEES1M_S1M_EEEEENS5_IJNS4_10UnderscoreES1P_S1P_EEEEENS4_23SM90_TMA_LOAD_MULTICASTENS4_14ComposedLayoutINS4_7SwizzleILi2ELi4ELi3EEENS4_25smem_sparse_ptr_flag_bitsILi2ELi16EEENSK_INS5_IJNS5_IJSB_SQ_EEENS5_IJSC_S13_EEEEEENS5_IJNS5_IJS1M_SG_EEESN_EEEEEEEvNS4_8identityENS4_13SM90_TMA_LOADENS1T_INS1U_ILi3ELi4ELi3EEENS4_18smem_ptr_flag_bitsILi16EEENSK_INS5_IJSQ_SG_EEENS5_IJSG_SB_EEEEEEEvS25_EENS_8epilogue10collective6detail29Sm90TmaWarpSpecializedAdapterINS2G_15DefaultEpilogueIfNS5_IJSB_llEEES2K_NS2F_6thread17LinearCombinationIfLi1EffLNS2L_9ScaleType4KindE0ELNS_15FloatRoundStyleE2EfEENS1_15EpilogueDefaultEEEEEvvEEEEvNT_6ParamsE,"",@"SHT_CUDA_INFO"
	.sectionflags	@""
	.align	4


	//----- nvinfo : EIATTR_CUDA_API_VERSION
	.align		4
        /*0000*/ 	.byte	0x04, 0x37
        /*0002*/ 	.short	(.L_18 - .L_17)
.L_17:
        /*0004*/ 	.word	0x00000082


	//----- nvinfo : EIATTR_KPARAM_INFO
	.align		4
.L_18:
        /*0008*/ 	.byte	0x04, 0x17
        /*000a*/ 	.short	(.L_20 - .L_19)
.L_19:
        /*000c*/ 	.word	0x00000000
        /*0010*/ 	.short	0x0000
        /*0012*/ 	.short	0x0070
        /*0014*/ 	.byte	0x00, 0xf0, 0x01, 0x14


	//----- nvinfo : EIATTR_SPARSE_MMA_MASK
	.align		4
.L_20:
        /*0018*/ 	.byte	0x03, 0x50
        /*001a*/ 	.short	0x0002


	//----- nvinfo : EIATTR_MAXREG_COUNT
	.align		4
        /*001c*/ 	.byte	0x03, 0x1b
        /*001e*/ 	.short	0x00a8


	//----- nvinfo : EIATTR_NUM_BARRIERS
	.align		4
        /*0020*/ 	.byte	0x02, 0x4c
        /*0022*/ 	.byte	0x01
	.zero		1


	//----- nvinfo : EIATTR_MERCURY_ISA_VERSION
	.align		4
        /*0024*/ 	.byte	0x03, 0x5f
        /*0026*/ 	.short	0x0101


	//----- nvinfo : EIATTR_INT_WARP_WIDE_INSTR_OFFSETS
	.align		4
        /*0028*/ 	.byte	0x04, 0x31
        /*002a*/ 	.short	(.L_22 - .L_21)


	//   ....[0]....
.L_21:
        /*002c*/ 	.word	0x00000520


	//   ....[1]....
        /*0030*/ 	.word	0x00000560


	//   ....[2]....
        /*0034*/ 	.word	0x000006a0


	//   ....[3]....
        /*0038*/ 	.word	0x000006b0


	//   ....[4]....
        /*003c*/ 	.word	0x000006c0


	//   ....[5]....
        /*0040*/ 	.word	0x000006e0


	//   ....[6]....
        /*0044*/ 	.word	0x00000780


	//   ....[7]....
        /*0048*/ 	.word	0x000007e0


	//----- nvinfo : EIATTR_COOP_GROUP_MASK_REGIDS
	.align		4
.L_22:
        /*004c*/ 	.byte	0x04, 0x29
        /*004e*/ 	.short	(.L_24 - .L_23)


	//   ....[0]....
.L_23:
        /*0050*/ 	.word	0xffffffff


	//   ....[1]....
        /*0054*/ 	.word	0xffffffff


	//   ....[2]....
        /*0058*/ 	.word	0xffffffff


	//   ....[3]....
        /*005c*/ 	.word	0xffffffff


	//   ....[4]....
        /*0060*/ 	.word	0xffffffff


	//   ....[5]....
        /*0064*/ 	.word	0xffffffff


	//   ....[6]....
        /*0068*/ 	.word	0xffffffff


	//----- nvinfo : EIATTR_COOP_GROUP_INSTR_OFFSETS
	.align		4
.L_24:
        /*006c*/ 	.byte	0x04, 0x28
        /*006e*/ 	.short	(.L_26 - .L_25)


	//   ....[0]....
.L_25:
        /*0070*/ 	.word	0x00000060


	//   ....[1]....
        /*0074*/ 	.word	0x00000070


	//   ....[2]....
        /*0078*/ 	.word	0x00000160


	//   ....[3]....
        /*007c*/ 	.word	0x00000340


	//   ....[4]....
        /*0080*/ 	.word	0x00000380


	//   ....[5]....
        /*0084*/ 	.word	0x00000400


	//   ....[6]....
        /*0088*/ 	.word	0x00000940


	//----- nvinfo : EIATTR_REG_RECONFIG
	.align		4
.L_26:
        /*008c*/ 	.byte	0x01, 0x54
	.zero		2


	//----- nvinfo : EIATTR_MBARRIER_INSTR_OFFSETS
	.align		4
        /*0090*/ 	.byte	0x04, 0x39
        /*0092*/ 	.short	(.L_28 - .L_27)


	//   ....[0]....
.L_27:
        /*0094*/ 	.word	0x00000270
        /*0098*/ 	.word	0x000000ff
        /*009c*/ 	.word	0x00000000
        /*00a0*/ 	.short	0x0100
        /*00a2*/ 	.byte	0x08
	.zero		1


	//   ....[1]....
        /*00a4*/ 	.word	0x00000280
        /*00a8*/ 	.word	0x000000ff
        /*00ac*/ 	.word	0x00000030
        /*00b0*/ 	.short	0x0100
        /*00b2*/ 	.byte	0x08
	.zero		1


	//   ....[2]....
        /*00b4*/ 	.word	0x00000290
        /*00b8*/ 	.word	0x000000ff
        /*00bc*/ 	.word	0x00000008
        /*00c0*/ 	.short	0x0100
        /*00c2*/ 	.byte	0x08
	.zero		1


	//   ....[3]....
        /*00c4*/ 	.word	0x000002a0
        /*00c8*/ 	.word	0x000000ff
        /*00cc*/ 	.word	0x00000038
        /*00d0*/ 	.short	0x0100
        /*00d2*/ 	.byte	0x08
	.zero		1


	//   ....[4]....
        /*00d4*/ 	.word	0x000002b0
        /*00d8*/ 	.word	0x000000ff
        /*00dc*/ 	.word	0x00000010
        /*00e0*/ 	.short	0x0100
        /*00e2*/ 	.byte	0x08
	.zero		1


	//   ....[5]....
        /*00e4*/ 	.word	0x000002c0
        /*00e8*/ 	.word	0x000000ff
        /*00ec*/ 	.word	0x00000040
        /*00f0*/ 	.short	0x0100
        /*00f2*/ 	.byte	0x08
	.zero		1


	//   ....[6]....
        /*00f4*/ 	.word	0x000002d0
        /*00f8*/ 	.word	0x000000ff
        /*00fc*/ 	.word	0x00000018
        /*0100*/ 	.short	0x0100
        /*0102*/ 	.byte	0x08
	.zero		1


	//   ....[7]....
        /*0104*/ 	.word	0x000002e0
        /*0108*/ 	.word	0x000000ff
        /*010c*/ 	.word	0x00000048
        /*0110*/ 	.short	0x0100
        /*0112*/ 	.byte	0x08
	.zero		1


	//   ....[8]....
        /*0114*/ 	.word	0x000002f0
        /*0118*/ 	.word	0x000000ff
        /*011c*/ 	.word	0x00000020
        /*0120*/ 	.short	0x0100
        /*0122*/ 	.byte	0x08
	.zero		1


	//   ....[9]....
        /*0124*/ 	.word	0x00000300
        /*0128*/ 	.word	0x000000ff
        /*012c*/ 	.word	0x00000050
        /*0130*/ 	.short	0x0100
        /*0132*/ 	.byte	0x08
	.zero		1


	//   ....[10]....
        /*0134*/ 	.word	0x00000310
        /*0138*/ 	.word	0x000000ff
        /*013c*/ 	.word	0x00000028
        /*0140*/ 	.short	0x0100
        /*0142*/ 	.byte	0x08
	.zero		1


	//   ....[11]....
        /*0144*/ 	.word	0x00000320
        /*0148*/ 	.word	0x000000ff
        /*014c*/ 	.word	0x00000058
        /*0150*/ 	.short	0x0100
        /*0152*/ 	.byte	0x08
	.zero		1


	//   ....[12]....
        /*0154*/ 	.word	0x00000810
        /*0158*/ 	.word	0x000000ff
        /*015c*/ 	.word	0x00000090
        /*0160*/ 	.short	0x0100
        /*0162*/ 	.byte	0x09
	.zero		1


	//   ....[13]....
        /*0164*/ 	.word	0x000008a0
        /*0168*/ 	.word	0x000000ff
        /*016c*/ 	.word	0x00000098
        /*0170*/ 	.short	0x0100
        /*0172*/ 	.byte	0x09
	.zero		1


	//   ....[14]....
        /*0174*/ 	.word	0x000008c0
        /*0178*/ 	.word	0x000000ff
        /*017c*/ 	.word	0x00000070
        /*0180*/ 	.short	0x0100
        /*0182*/ 	.byte	0x0a
	.zero		1


	//   ....[15]....
        /*0184*/ 	.word	0x000008d0
        /*0188*/ 	.word	0x000000ff
        /*018c*/ 	.word	0x00000078
        /*0190*/ 	.short	0x0100
        /*0192*/ 	.byte	0x0a
	.zero		1


	//   ....[16]....
        /*0194*/ 	.word	0x000008e0
        /*0198*/ 	.word	0x000000ff
        /*019c*/ 	.word	0x00000080
        /*01a0*/ 	.short	0x0100
        /*01a2*/ 	.byte	0x0a
	.zero		1


	//   ....[17]....
        /*01a4*/ 	.word	0x000008f0
        /*01a8*/ 	.word	0x000000ff
        /*01ac*/ 	.word	0x00000088
        /*01b0*/ 	.short	0x0100
        /*01b2*/ 	.byte	0x0a
	.zero		1


	//   ....[18]....
        /*01b4*/ 	.word	0x000016a0
        /*01b8*/ 	.word	0x000000ff
        /*01bc*/ 	.word	0xfffffff8
        /*01c0*/ 	.short	0x010a
        /*01c2*/ 	.byte	0x08
	.zero		1


	//   ....[19]....
        /*01c4*/ 	.word	0x00001b70
        /*01c8*/ 	.word	0x000000ff
        /*01cc*/ 	.word	0x00000000
        /*01d0*/ 	.short	0x010a
        /*01d2*/ 	.byte	0x0b
	.zero		1


	//   ....[20]....
        /*01d4*/ 	.word	0x00001bd0
        /*01d8*/ 	.word	0x000000ff
        /*01dc*/ 	.word	0x00000000
        /*01e0*/ 	.short	0x010a
        /*01e2*/ 	.byte	0x0b
	.zero		1


	//   ....[21]....
        /*01e4*/ 	.word	0x00001db0
        /*01e8*/ 	.word	0x00000015
        /*01ec*/ 	.word	0x00000000
        /*01f0*/ 	.short	0x0101
        /*01f2*/ 	.byte	0x3f
	.zero		1


	//   ....[22]....
        /*01f4*/ 	.word	0x00001f30
        /*01f8*/ 	.word	0x00000014
        /*01fc*/ 	.word	0x00000000
        /*0200*/ 	.short	0x0101
        /*0202*/ 	.byte	0x13
	.zero		1


	//   ....[23]....
        /*0204*/ 	.word	0x00001f80
        /*0208*/ 	.word	0x000000ff
        /*020c*/ 	.word	0x00000008
        /*0210*/ 	.short	0x010a
        /*0212*/ 	.byte	0x08
	.zero		1


	//   ....[24]....
        /*0214*/ 	.word	0x0000b3c0
        /*0218*/ 	.word	0x00000004
        /*021c*/ 	.word	0x00000000
        /*0220*/ 	.short	0x0101
        /*0222*/ 	.byte	0x13
	.zero		1


	//   ....[25]....
        /*0224*/ 	.word	0x0000bd30
        /*0228*/ 	.word	0x00000014
        /*022c*/ 	.word	0x00000030
        /*0230*/ 	.short	0x010a
        /*0232*/ 	.byte	0x3f
	.zero		1


	//   ....[26]....
        /*0234*/ 	.word	0x0000c190
        /*0238*/ 	.word	0x0000000a
        /*023c*/ 	.word	0x00000098
        /*0240*/ 	.short	0x0101
        /*0242*/ 	.byte	0x3f
	.zero		1


	//   ....[27]....
        /*0244*/ 	.word	0x0000c900
        /*0248*/ 	.word	0x00000005
        /*024c*/ 	.word	0x00000000
        /*0250*/ 	.short	0x010a
        /*0252*/ 	.byte	0x3f
	.zero		1


	//   ....[28]....
        /*0254*/ 	.word	0x0000c980
        /*0258*/ 	.word	0x00000007
        /*025c*/ 	.word	0x00000000
        /*0260*/ 	.short	0x010a
        /*0262*/ 	.byte	0x3f
	.zero		1


	//   ....[29]....
        /*0264*/ 	.word	0x0000ca10
        /*0268*/ 	.word	0x00000006
        /*026c*/ 	.word	0x00000000
        /*0270*/ 	.short	0x010a
        /*0272*/ 	.byte	0x3f
	.zero		1


	//   ....[30]....
        /*0274*/ 	.word	0x0000caa0
        /*0278*/ 	.word	0x00000009
        /*027c*/ 	.word	0x00000000
        /*0280*/ 	.short	0x010a
        /*0282*/ 	.byte	0x3f
	.zero		1


	//   ....[31]....
        /*0284*/ 	.word	0x0000cb30
        /*0288*/ 	.word	0x00000006
        /*028c*/ 	.word	0x00000000
        /*0290*/ 	.short	0x010a
        /*0292*/ 	.byte	0x3f
	.zero		1


	//   ....[32]....
        /*0294*/ 	.word	0x0000cbc0
        /*0298*/ 	.word	0x00000003
        /*029c*/ 	.word	0x00000000
        /*02a0*/ 	.short	0x010a
        /*02a2*/ 	.byte	0x3f
	.zero		1


	//   ....[33]....
        /*02a4*/ 	.word	0x0000cc30
        /*02a8*/ 	.word	0x00000014
        /*02ac*/ 	.word	0xfffffff8
        /*02b0*/ 	.short	0x010a
        /*02b2*/ 	.byte	0x3f
	.zero		1


	//   ....[34]....
        /*02b4*/ 	.word	0x0000cc90
        /*02b8*/ 	.word	0x00000017
        /*02bc*/ 	.word	0x00000000
        /*02c0*/ 	.short	0x010a
        /*02c2*/ 	.byte	0x3f
	.zero		1


	//   ....[35]....
        /*02c4*/ 	.word	0x0000ccf0
        /*02c8*/ 	.word	0x00000014
        /*02cc*/ 	.word	0x00000008
        /*02d0*/ 	.short	0x010a
        /*02d2*/ 	.byte	0x3f
	.zero		1


	//   ....[36]....
        /*02d4*/ 	.word	0x0000cdc0
        /*02d8*/ 	.word	0x00000014
        /*02dc*/ 	.word	0x00000030
        /*02e0*/ 	.short	0x010a
        /*02e2*/ 	.byte	0x3f
	.zero		1


	//   ....[37]....
        /*02e4*/ 	.word	0x0000cea0
        /*02e8*/ 	.word	0x00000005
        /*02ec*/ 	.word	0x00000000
        /*02f0*/ 	.short	0x010a
        /*02f2*/ 	.byte	0x3f
	.zero		1


	//   ....[38]....
        /*02f4*/ 	.word	0x0000cef0
        /*02f8*/ 	.word	0x00000007
        /*02fc*/ 	.word	0x00000000
        /*0300*/ 	.short	0x010a
        /*0302*/ 	.byte	0x3f
	.zero		1


	//   ....[39]....
        /*0304*/ 	.word	0x0000cf40
        /*0308*/ 	.word	0x00000006
        /*030c*/ 	.word	0x00000000
        /*0310*/ 	.short	0x010a
        /*0312*/ 	.byte	0x3f
	.zero		1


	//   ....[40]....
        /*0314*/ 	.word	0x0000cf90
        /*0318*/ 	.word	0x00000009
        /*031c*/ 	.word	0x00000000
        /*0320*/ 	.short	0x010a
        /*0322*/ 	.byte	0x3f
	.zero		1


	//   ....[41]....
        /*0324*/ 	.word	0x0000cfe0
        /*0328*/ 	.word	0x00000006
        /*032c*/ 	.word	0x00000000
        /*0330*/ 	.short	0x010a
        /*0332*/ 	.byte	0x3f
	.zero		1


	//----- nvinfo : EIATTR_NUM_MBARRIERS
	.align		4
.L_28:
        /*0334*/ 	.byte	0x03, 0x38
        /*0336*/ 	.short	0x0012


	//----- nvinfo : EIATTR_EXIT_INSTR_OFFSETS
	.align		4
        /*0338*/ 	.byte	0x04, 0x1c
        /*033a*/ 	.short	(.L_30 - .L_29)


	//   ....[0]....
.L_29:
        /*033c*/ 	.word	0x00001390


	//   ....[1]....
        /*0340*/ 	.word	0x000013f0


	//   ....[2]....
        /*0344*/ 	.word	0x0000b9d0


	//   ....[3]....
        /*0348*/ 	.word	0x0000ba00


	//   ....[4]....
        /*034c*/ 	.word	0x0000cc10


	//----- nvinfo : EIATTR_MAX_THREADS
	.align		4
.L_30:
        /*0350*/ 	.byte	0x04, 0x05
        /*0352*/ 	.short	(.L_32 - .L_31)
.L_31:
        /*0354*/ 	.word	0x00000180
        /*0358*/ 	.word	0x00000001
        /*035c*/ 	.word	0x00000001


	//----- nvinfo : EIATTR_CRS_STACK_SIZE
	.align		4
.L_32:
        /*0360*/ 	.byte	0x04, 0x1e
        /*0362*/ 	.short	(.L_34 - .L_33)
.L_33:
        /*0364*/ 	.word	0x00000000


	//----- nvinfo : EIATTR_CBANK_PARAM_SIZE
	.align		4
.L_34:
        /*0368*/ 	.byte	0x03, 0x19
        /*036a*/ 	.short	0x0570


	//----- nvinfo : EIATTR_PARAM_CBANK
	.align		4
        /*036c*/ 	.byte	0x04, 0x0a
        /*036e*/ 	.short	(.L_36 - .L_35)
	.align		4
.L_35:
        /*0370*/ 	.word	index@(.nv.constant0._ZN7cutlass13device_kernelINS_4gemm6kernel13GemmUniversalIN4cute5tupleIJiiiiEEENS1_10collective13CollectiveMmaINS1_40MainloopSm90TmaGmmaWarpSpecializedSparseILi6ENS5_IJNS4_1CILi1EEENSA_ILi2EEESB_EEENS1_32KernelTmaWarpSpecializedPingpongEEENS5_IJNSA_ILi64EEENSA_ILi256EEESG_EEENS_10bfloat16_tENS5_IJNS4_6LayoutINS5_IJiNS5_IJSC_iEEEiEEENS5_IJlNS5_IJSB_SC_EEElEEEEENSK_INS5_IJNS5_IJNS5_IJNSA_ILi8EEESC_NSA_ILi4EEEEEEiEEENS5_IJNS5_IJNSA_ILi16EEESC_SC_EEEiEEEiEEENS5_IJNS5_IJNS5_IJSG_SU_NSA_ILi1024EEEEEENSA_ILi4096EEEEEENS5_IJNS5_IJSB_NSA_ILi512EEENSA_ILi32EEEEEElEEElEEEEEEEESJ_NS5_IJlSB_lEEENS4_8TiledMMAINS4_8MMA_AtomIJNS4_4SM904GMMA6SPARSE29GMMA_64x256x32_F32BF16BF16_SSILNS1D_5MajorE0ELS1G_0ELNS1D_7ScaleInE1ELS1H_1ELNS1D_9SparseSelE0EEEEEENSK_INS5_IJSB_SB_SB_EEENS5_IJNSA_ILi0EEES1M_S1M_EEEEENS5_IJNS4_10UnderscoreES1P_S1P_EEEEENS4_23SM90_TMA_LOAD_MULTICASTENS4_14ComposedLayoutINS4_7SwizzleILi2ELi4ELi3EEENS4_25smem_sparse_ptr_flag_bitsILi2ELi16EEENSK_INS5_IJNS5_IJSB_SQ_EEENS5_IJSC_S13_EEEEEENS5_IJNS5_IJS1M_SG_EEESN_EEEEEEEvNS4_8identityENS4_13SM90_TMA_LOADENS1T_INS1U_ILi3ELi4ELi3EEENS4_18smem_ptr_flag_bitsILi16EEENSK_INS5_IJSQ_SG_EEENS5_IJSG_SB_EEEEEEEvS25_EENS_8epilogue10collective6detail29Sm90TmaWarpSpecializedAdapterINS2G_15DefaultEpilogueIfNS5_IJSB_llEEES2K_NS2F_6thread17LinearCombinationIfLi1EffLNS2L_9ScaleType4KindE0ELNS_15FloatRoundStyleE2EfEENS1_15EpilogueDefaultEEEEEvvEEEEvNT_6ParamsE)
        /*0374*/ 	.short	0x0210
        /*0376*/ 	.short	0x0570


	//----- nvinfo : EIATTR_SW_WAR
	.align		4
.L_36:
        /*0378*/ 	.byte	0x04, 0x36
        /*037a*/ 	.short	(.L_38 - .L_37)
.L_37:
        /*037c*/ 	.word	0x00000008
.L_38:


//--------------------- .nv.callgraph             --------------------------
	.section	.nv.callgraph,"",@"SHT_CUDA_CALLGRAPH"
	.align	4
	.sectionentsize	8
	.align		4
        /*0000*/ 	.word	0x00000000
	.align		4
        /*0004*/ 	.word	0xffffffff
	.align		4
        /*0008*/ 	.word	0x00000000
	.align		4
        /*000c*/ 	.word	0xfffffffe
	.align		4
        /*0010*/ 	.word	0x00000000
	.align		4
        /*0014*/ 	.word	0xfffffffd
	.align		4
        /*0018*/ 	.word	0x00000000
	.align		4
        /*001c*/ 	.word	0xfffffffc


//--------------------- .nv.constant4             --------------------------
	.section	.nv.constant4,"a",@progbits
	.align	8
	.align		8
.nv.constant4:
        /*0000*/ 	.dword	_ZN39_INTERNAL_97a7127f_4_k_cu_36dc70f1_34474cuda3std3__45__cpo5beginE
	.align		8
        /*0008*/ 	.dword	_ZN39_INTERNAL_97a7127f_4_k_cu_36dc70f1_34474cuda3std3__45__cpo3endE
	.align		8
        /*0010*/ 	.dword	_ZN39_INTERNAL_97a7127f_4_k_cu_36dc70f1_34474cuda3std3__45__cpo6cbeginE
	.align		8
        /*0018*/ 	.dword	_ZN39_INTERNAL_97a7127f_4_k_cu_36dc70f1_34474cuda3std3__45__cpo4cendE
	.align		8
        /*0020*/ 	.dword	_ZN39_INTERNAL_97a7127f_4_k_cu_36dc70f1_34474cuda3std3__441_GLOBAL__N__97a7127f_4_k_cu_36dc70f1_34476ignoreE
	.align		8
        /*0028*/ 	.dword	_ZN39_INTERNAL_97a7127f_4_k_cu_36dc70f1_34474cuda3std3__419piecewise_constructE
	.align		8
        /*0030*/ 	.dword	_ZN39_INTERNAL_97a7127f_4_k_cu_36dc70f1_34474cuda3std3__48in_placeE
	.align		8
        /*0038*/ 	.dword	_ZN39_INTERNAL_97a7127f_4_k_cu_36dc70f1_34474cuda3std6ranges3__45__cpo4swapE
	.align		8
        /*0040*/ 	.dword	_ZN39_INTERNAL_97a7127f_4_k_cu_36dc70f1_34474cuda3std6ranges3__45__cpo9iter_moveE
	.align		8
        /*0048*/ 	.dword	_ZN39_INTERNAL_97a7127f_4_k_cu_36dc70f1_34474cute7productE
	.align		8
        /*0050*/ 	.dword	_ZN39_INTERNAL_97a7127f_4_k_cu_36dc70f1_34474cute1_E


//--------------------- .text._ZN7cutlass13device_kernelINS_4gemm6kernel13GemmUniversalIN4cute5tupleIJiiiiEEENS1_10collective13CollectiveMmaINS1_40MainloopSm90TmaGmmaWarpSpecializedSparseILi6ENS5_IJNS4_1CILi1EEENSA_ILi2EEESB_EEENS1_32KernelTmaWarpSpecializedPingpongEEENS5_IJNSA_ILi64EEENSA_ILi256EEESG_EEENS_10bfloat16_tENS5_IJNS4_6LayoutINS5_IJiNS5_IJSC_iEEEiEEENS5_IJlNS5_IJSB_SC_EEElEEEEENSK_INS5_IJNS5_IJNS5_IJNSA_ILi8EEESC_NSA_ILi4EEEEEEiEEENS5_IJNS5_IJNSA_ILi16EEESC_SC_EEEiEEEiEEENS5_IJNS5_IJNS5_IJSG_SU_NSA_ILi1024EEEEEENSA_ILi4096EEEEEENS5_IJNS5_IJSB_NSA_ILi512EEENSA_ILi32EEEEEElEEElEEEEEEEESJ_NS5_IJlSB_lEEENS4_8TiledMMAINS4_8MMA_AtomIJNS4_4SM904GMMA6SPARSE29GMMA_64x256x32_F32BF16BF16_SSILNS1D_5MajorE0ELS1G_0ELNS1D_7ScaleInE1ELS1H_1ELNS1D_9SparseSelE0EEEEEENSK_INS5_IJSB_SB_SB_EEENS5_IJNSA_ILi0EEES1M_S1M_EEEEENS5_IJNS4_10UnderscoreES1P_S1P_EEEEENS4_23SM90_TMA_LOAD_MULTICASTENS4_14ComposedLayoutINS4_7SwizzleILi2ELi4ELi3EEENS4_25smem_sparse_ptr_flag_bitsILi2ELi16EEENSK_INS5_IJNS5_IJSB_SQ_EEENS5_IJSC_S13_EEEEEENS5_IJNS5_IJS1M_SG_EEESN_EEEEEEEvNS4_8identityENS4_13SM90_TMA_LOADENS1T_INS1U_ILi3ELi4ELi3EEENS4_18smem_ptr_flag_bitsILi16EEENSK_INS5_IJSQ_SG_EEENS5_IJSG_SB_EEEEEEEvS25_EENS_8epilogue10collective6detail29Sm90TmaWarpSpecializedAdapterINS2G_15DefaultEpilogueIfNS5_IJSB_llEEES2K_NS2F_6thread17LinearCombinationIfLi1EffLNS2L_9ScaleType4KindE0ELNS_15FloatRoundStyleE2EfEENS1_15EpilogueDefaultEEEEEvvEEEEvNT_6ParamsE --------------------------
	.section	.text._ZN7cutlass13device_kernelINS_4gemm6kernel13GemmUniversalIN4cute5tupleIJiiiiEEENS1_10collective13CollectiveMmaINS1_40MainloopSm90TmaGmmaWarpSpecializedSparseILi6ENS5_IJNS4_1CILi1EEENSA_ILi2EEESB_EEENS1_32KernelTmaWarpSpecializedPingpongEEENS5_IJNSA_ILi64EEENSA_ILi256EEESG_EEENS_10bfloat16_tENS5_IJNS4_6LayoutINS5_IJiNS5_IJSC_iEEEiEEENS5_IJlNS5_IJSB_SC_EEElEEEEENSK_INS5_IJNS5_IJNS5_IJNSA_ILi8EEESC_NSA_ILi4EEEEEEiEEENS5_IJNS5_IJNSA_ILi16EEESC_SC_EEEiEEEiEEENS5_IJNS5_IJNS5_IJSG_SU_NSA_ILi1024EEEEEENSA_ILi4096EEEEEENS5_IJNS5_IJSB_NSA_ILi512EEENSA_ILi32EEEEEElEEElEEEEEEEESJ_NS5_IJlSB_lEEENS4_8TiledMMAINS4_8MMA_AtomIJNS4_4SM904GMMA6SPARSE29GMMA_64x256x32_F32BF16BF16_SSILNS1D_5MajorE0ELS1G_0ELNS1D_7ScaleInE1ELS1H_1ELNS1D_9SparseSelE0EEEEEENSK_INS5_IJSB_SB_SB_EEENS5_IJNSA_ILi0EEES1M_S1M_EEEEENS5_IJNS4_10UnderscoreES1P_S1P_EEEEENS4_23SM90_TMA_LOAD_MULTICASTENS4_14ComposedLayoutINS4_7SwizzleILi2ELi4ELi3EEENS4_25smem_sparse_ptr_flag_bitsILi2ELi16EEENSK_INS5_IJNS5_IJSB_SQ_EEENS5_IJSC_S13_EEEEEENS5_IJNS5_IJS1M_SG_EEESN_EEEEEEEvNS4_8identityENS4_13SM90_TMA_LOADENS1T_INS1U_ILi3ELi4ELi3EEENS4_18smem_ptr_flag_bitsILi16EEENSK_INS5_IJSQ_SG_EEENS5_IJSG_SB_EEEEEEEvS25_EENS_8epilogue10collective6detail29Sm90TmaWarpSpecializedAdapterINS2G_15DefaultEpilogueIfNS5_IJSB_llEEES2K_NS2F_6thread17LinearCombinationIfLi1EffLNS2L_9ScaleType4KindE0ELNS_15FloatRoundStyleE2EfEENS1_15EpilogueDefaultEEEEEvvEEEEvNT_6ParamsE,"ax",@progbits
	.align	128
.text._ZN7cutlass13device_kernelINS_4gemm6kernel13GemmUniversalIN4cute5tupleIJiiiiEEENS1_10collective13CollectiveMmaINS1_40MainloopSm90TmaGmmaWarpSpecializedSparseILi6ENS5_IJNS4_1CILi1EEENSA_ILi2EEESB_EEENS1_32KernelTmaWarpSpecializedPingpongEEENS5_IJNSA_ILi64EEENSA_ILi256EEESG_EEENS_10bfloat16_tENS5_IJNS4_6LayoutINS5_IJiNS5_IJSC_iEEEiEEENS5_IJlNS5_IJSB_SC_EEElEEEEENSK_INS5_IJNS5_IJNS5_IJNSA_ILi8EEESC_NSA_ILi4EEEEEEiEEENS5_IJNS5_IJNSA_ILi16EEESC_SC_EEEiEEEiEEENS5_IJNS5_IJNS5_IJSG_SU_NSA_ILi1024EEEEEENSA_ILi4096EEEEEENS5_IJNS5_IJSB_NSA_ILi512EEENSA_ILi32EEEEEElEEElEEEEEEEESJ_NS5_IJlSB_lEEENS4_8TiledMMAINS4_8MMA_AtomIJNS4_4SM904GMMA6SPARSE29GMMA_64x256x32_F32BF16BF16_SSILNS1D_5MajorE0ELS1G_0ELNS1D_7ScaleInE1ELS1H_1ELNS1D_9SparseSelE0EEEEEENSK_INS5_IJSB_SB_SB_EEENS5_IJNSA_ILi0EEES1M_S1M_EEEEENS5_IJNS4_10UnderscoreES1P_S1P_EEEEENS4_23SM90_TMA_LOAD_MULTICASTENS4_14ComposedLayoutINS4_7SwizzleILi2ELi4ELi3EEENS4_25smem_sparse_ptr_flag_bitsILi2ELi16EEENSK_INS5_IJNS5_IJSB_SQ_EEENS5_IJSC_S13_EEEEEENS5_IJNS5_IJS1M_SG_EEESN_EEEEEEEvNS4_8identityENS4_13SM90_TMA_LOADENS1T_INS1U_ILi3ELi4ELi3EEENS4_18smem_ptr_flag_bitsILi16EEENSK_INS5_IJSQ_SG_EEENS5_IJSG_SB_EEEEEEEvS25_EENS_8epilogue10collective6detail29Sm90TmaWarpSpecializedAdapterINS2G_15DefaultEpilogueIfNS5_IJSB_llEEES2K_NS2F_6thread17LinearCombinationIfLi1EffLNS2L_9ScaleType4KindE0ELNS_15FloatRoundStyleE2EfEENS1_15EpilogueDefaultEEEEEvvEEEEvNT_6ParamsE:
        .type           _ZN7cutlass13device_kernelINS_4gemm6kernel13GemmUniversalIN4cute5tupleIJiiiiEEENS1_10collective13CollectiveMmaINS1_40MainloopSm90TmaGmmaWarpSpecializedSparseILi6ENS5_IJNS4_1CILi1EEENSA_ILi2EEESB_EEENS1_32KernelTmaWarpSpecializedPingpongEEENS5_IJNSA_ILi64EEENSA_ILi256EEESG_EEENS_10bfloat16_tENS5_IJNS4_6LayoutINS5_IJiNS5_IJSC_iEEEiEEENS5_IJlNS5_IJSB_SC_EEElEEEEENSK_INS5_IJNS5_IJNS5_IJNSA_ILi8EEESC_NSA_ILi4EEEEEEiEEENS5_IJNS5_IJNSA_ILi16EEESC_SC_EEEiEEEiEEENS5_IJNS5_IJNS5_IJSG_SU_NSA_ILi1024EEEEEENSA_ILi4096EEEEEENS5_IJNS5_IJSB_NSA_ILi512EEENSA_ILi32EEEEEElEEElEEEEEEEESJ_NS5_IJlSB_lEEENS4_8TiledMMAINS4_8MMA_AtomIJNS4_4SM904GMMA6SPARSE29GMMA_64x256x32_F32BF16BF16_SSILNS1D_5MajorE0ELS1G_0ELNS1D_7ScaleInE1ELS1H_1ELNS1D_9SparseSelE0EEEEEENSK_INS5_IJSB_SB_SB_EEENS5_IJNSA_ILi0EEES1M_S1M_EEEEENS5_IJNS4_10UnderscoreES1P_S1P_EEEEENS4_23SM90_TMA_LOAD_MULTICASTENS4_14ComposedLayoutINS4_7SwizzleILi2ELi4ELi3EEENS4_25smem_sparse_ptr_flag_bitsILi2ELi16EEENSK_INS5_IJNS5_IJSB_SQ_EEENS5_IJSC_S13_EEEEEENS5_IJNS5_IJS1M_SG_EEESN_EEEEEEEvNS4_8identityENS4_13SM90_TMA_LOADENS1T_INS1U_ILi3ELi4ELi3EEENS4_18smem_ptr_flag_bitsILi16EEENSK_INS5_IJSQ_SG_EEENS5_IJSG_SB_EEEEEEEvS25_EENS_8epilogue10collective6detail29Sm90TmaWarpSpecializedAdapterINS2G_15DefaultEpilogueIfNS5_IJSB_llEEES2K_NS2F_6thread17LinearCombinationIfLi1EffLNS2L_9ScaleType4KindE0ELNS_15FloatRoundStyleE2EfEENS1_15EpilogueDefaultEEEEEvvEEEEvNT_6ParamsE,@function
        .size           _ZN7cutlass13device_kernelINS_4gemm6kernel13GemmUniversalIN4cute5tupleIJiiiiEEENS1_10collective13CollectiveMmaINS1_40MainloopSm90TmaGmmaWarpSpecializedSparseILi6ENS5_IJNS4_1CILi1EEENSA_ILi2EEESB_EEENS1_32KernelTmaWarpSpecializedPingpongEEENS5_IJNSA_ILi64EEENSA_ILi256EEESG_EEENS_10bfloat16_tENS5_IJNS4_6LayoutINS5_IJiNS5_IJSC_iEEEiEEENS5_IJlNS5_IJSB_SC_EEElEEEEENSK_INS5_IJNS5_IJNS5_IJNSA_ILi8EEESC_NSA_ILi4EEEEEEiEEENS5_IJNS5_IJNSA_ILi16EEESC_SC_EEEiEEEiEEENS5_IJNS5_IJNS5_IJSG_SU_NSA_ILi1024EEEEEENSA_ILi4096EEEEEENS5_IJNS5_IJSB_NSA_ILi512EEENSA_ILi32EEEEEElEEElEEEEEEEESJ_NS5_IJlSB_lEEENS4_8TiledMMAINS4_8MMA_AtomIJNS4_4SM904GMMA6SPARSE29GMMA_64x256x32_F32BF16BF16_SSILNS1D_5MajorE0ELS1G_0ELNS1D_7ScaleInE1ELS1H_1ELNS1D_9SparseSelE0EEEEEENSK_INS5_IJSB_SB_SB_EEENS5_IJNSA_ILi0EEES1M_S1M_EEEEENS5_IJNS4_10UnderscoreES1P_S1P_EEEEENS4_23SM90_TMA_LOAD_MULTICASTENS4_14ComposedLayoutINS4_7SwizzleILi2ELi4ELi3EEENS4_25smem_sparse_ptr_flag_bitsILi2ELi16EEENSK_INS5_IJNS5_IJSB_SQ_EEENS5_IJSC_S13_EEEEEENS5_IJNS5_IJS1M_SG_EEESN_EEEEEEEvNS4_8identityENS4_13SM90_TMA_LOADENS1T_INS1U_ILi3ELi4ELi3EEENS4_18smem_ptr_flag_bitsILi16EEENSK_INS5_IJSQ_SG_EEENS5_IJSG_SB_EEEEEEEvS25_EENS_8epilogue10collective6detail29Sm90TmaWarpSpecializedAdapterINS2G_15DefaultEpilogueIfNS5_IJSB_llEEES2K_NS2F_6thread17LinearCombinationIfLi1EffLNS2L_9ScaleType4KindE0ELNS_15FloatRoundStyleE2EfEENS1_15EpilogueDefaultEEEEEvvEEEEvNT_6ParamsE,(.L_x_324 - _ZN7cutlass13device_kernelINS_4gemm6kernel13GemmUniversalIN4cute5tupleIJiiiiEEENS1_10collective13CollectiveMmaINS1_40MainloopSm90TmaGmmaWarpSpecializedSparseILi6ENS5_IJNS4_1CILi1EEENSA_ILi2EEESB_EEENS1_32KernelTmaWarpSpecializedPingpongEEENS5_IJNSA_ILi64EEENSA_ILi256EEESG_EEENS_10bfloat16_tENS5_IJNS4_6LayoutINS5_IJiNS5_IJSC_iEEEiEEENS5_IJlNS5_IJSB_SC_EEElEEEEENSK_INS5_IJNS5_IJNS5_IJNSA_ILi8EEESC_NSA_ILi4EEEEEEiEEENS5_IJNS5_IJNSA_ILi16EEESC_SC_EEEiEEEiEEENS5_IJNS5_IJNS5_IJSG_SU_NSA_ILi1024EEEEEENSA_ILi4096EEEEEENS5_IJNS5_IJSB_NSA_ILi512EEENSA_ILi32EEEEEElEEElEEEEEEEESJ_NS5_IJlSB_lEEENS4_8TiledMMAINS4_8MMA_AtomIJNS4_4SM904GMMA6SPARSE29GMMA_64x256x32_F32BF16BF16_SSILNS1D_5MajorE0ELS1G_0ELNS1D_7ScaleInE1ELS1H_1ELNS1D_9SparseSelE0EEEEEENSK_INS5_IJSB_SB_SB_EEENS5_IJNSA_ILi0EEES1M_S1M_EEEEENS5_IJNS4_10UnderscoreES1P_S1P_EEEEENS4_23SM90_TMA_LOAD_MULTICASTENS4_14ComposedLayoutINS4_7SwizzleILi2ELi4ELi3EEENS4_25smem_sparse_ptr_flag_bitsILi2ELi16EEENSK_INS5_IJNS5_IJSB_SQ_EEENS5_IJSC_S13_EEEEEENS5_IJNS5_IJS1M_SG_EEESN_EEEEEEEvNS4_8identityENS4_13SM90_TMA_LOADENS1T_INS1U_ILi3ELi4ELi3EEENS4_18smem_ptr_flag_bitsILi16EEENSK_INS5_IJSQ_SG_EEENS5_IJSG_SB_EEEEEEEvS25_EENS_8epilogue10collective6detail29Sm90TmaWarpSpecializedAdapterINS2G_15DefaultEpilogueIfNS5_IJSB_llEEES2K_NS2F_6thread17LinearCombinationIfLi1EffLNS2L_9ScaleType4KindE0ELNS_15FloatRoundStyleE2EfEENS1_15EpilogueDefaultEEEEEvvEEEEvNT_6ParamsE)
        .other          _ZN7cutlass13device_kernelINS_4gemm6kernel13GemmUniversalIN4cute5tupleIJiiiiEEENS1_10collective13CollectiveMmaINS1_40MainloopSm90TmaGmmaWarpSpecializedSparseILi6ENS5_IJNS4_1CILi1EEENSA_ILi2EEESB_EEENS1_32KernelTmaWarpSpecializedPingpongEEENS5_IJNSA_ILi64EEENSA_ILi256EEESG_EEENS_10bfloat16_tENS5_IJNS4_6LayoutINS5_IJiNS5_IJSC_iEEEiEEENS5_IJlNS5_IJSB_SC_EEElEEEEENSK_INS5_IJNS5_IJNS5_IJNSA_ILi8EEESC_NSA_ILi4EEEEEEiEEENS5_IJNS5_IJNSA_ILi16EEESC_SC_EEEiEEEiEEENS5_IJNS5_IJNS5_IJSG_SU_NSA_ILi1024EEEEEENSA_ILi4096EEEEEENS5_IJNS5_IJSB_NSA_ILi512EEENSA_ILi32EEEEEElEEElEEEEEEEESJ_NS5_IJlSB_lEEENS4_8TiledMMAINS4_8MMA_AtomIJNS4_4SM904GMMA6SPARSE29GMMA_64x256x32_F32BF16BF16_SSILNS1D_5MajorE0ELS1G_0ELNS1D_7ScaleInE1ELS1H_1ELNS1D_9SparseSelE0EEEEEENSK_INS5_IJSB_SB_SB_EEENS5_IJNSA_ILi0EEES1M_S1M_EEEEENS5_IJNS4_10UnderscoreES1P_S1P_EEEEENS4_23SM90_TMA_LOAD_MULTICASTENS4_14ComposedLayoutINS4_7SwizzleILi2ELi4ELi3EEENS4_25smem_sparse_ptr_flag_bitsILi2ELi16EEENSK_INS5_IJNS5_IJSB_SQ_EEENS5_IJSC_S13_EEEEEENS5_IJNS5_IJS1M_SG_EEESN_EEEEEEEvNS4_8identityENS4_13SM90_TMA_LOADENS1T_INS1U_ILi3ELi4ELi3EEENS4_18smem_ptr_flag_bitsILi16EEENSK_INS5_IJSQ_SG_EEENS5_IJSG_SB_EEEEEEEvS25_EENS_8epilogue10collective6detail29Sm90TmaWarpSpecializedAdapterINS2G_15DefaultEpilogueIfNS5_IJSB_llEEES2K_NS2F_6thread17LinearCombinationIfLi1EffLNS2L_9ScaleType4KindE0ELNS_15FloatRoundStyleE2EfEENS1_15EpilogueDefaultEEEEEvvEEEEvNT_6ParamsE,@"STO_CUDA_ENTRY STV_DEFAULT"
_ZN7cutlass13device_kernelINS_4gemm6kernel13GemmUniversalIN4cute5tupleIJiiiiEEENS1_10collective13CollectiveMmaINS1_40MainloopSm90TmaGmmaWarpSpecializedSparseILi6ENS5_IJNS4_1CILi1EEENSA_ILi2EEESB_EEENS1_32KernelTmaWarpSpecializedPingpongEEENS5_IJNSA_ILi64EEENSA_ILi256EEESG_EEENS_10bfloat16_tENS5_IJNS4_6LayoutINS5_IJiNS5_IJSC_iEEEiEEENS5_IJlNS5_IJSB_SC_EEElEEEEENSK_INS5_IJNS5_IJNS5_IJNSA_ILi8EEESC_NSA_ILi4EEEEEEiEEENS5_IJNS5_IJNSA_ILi16EEESC_SC_EEEiEEEiEEENS5_IJNS5_IJNS5_IJSG_SU_NSA_ILi1024EEEEEENSA_ILi4096EEEEEENS5_IJNS5_IJSB_NSA_ILi512EEENSA_ILi32EEEEEElEEElEEEEEEEESJ_NS5_IJlSB_lEEENS4_8TiledMMAINS4_8MMA_AtomIJNS4_4SM904GMMA6SPARSE29GMMA_64x256x32_F32BF16BF16_SSILNS1D_5MajorE0ELS1G_0ELNS1D_7ScaleInE1ELS1H_1ELNS1D_9SparseSelE0EEEEEENSK_INS5_IJSB_SB_SB_EEENS5_IJNSA_ILi0EEES1M_S1M_EEEEENS5_IJNS4_10UnderscoreES1P_S1P_EEEEENS4_23SM90_TMA_LOAD_MULTICASTENS4_14ComposedLayoutINS4_7SwizzleILi2ELi4ELi3EEENS4_25smem_sparse_ptr_flag_bitsILi2ELi16EEENSK_INS5_IJNS5_IJSB_SQ_EEENS5_IJSC_S13_EEEEEENS5_IJNS5_IJS1M_SG_EEESN_EEEEEEEvNS4_8identityENS4_13SM90_TMA_LOADENS1T_INS1U_ILi3ELi4ELi3EEENS4_18smem_ptr_flag_bitsILi16EEENSK_INS5_IJSQ_SG_EEENS5_IJSG_SB_EEEEEEEvS25_EENS_8epilogue10collective6detail29Sm90TmaWarpSpecializedAdapterINS2G_15DefaultEpilogueIfNS5_IJSB_llEEES2K_NS2F_6thread17LinearCombinationIfLi1EffLNS2L_9ScaleType4KindE0ELNS_15FloatRoundStyleE2EfEENS1_15EpilogueDefaultEEEEEvvEEEEvNT_6ParamsE:
[----:B------:R-:W-:Y:S01]  /*0000*/  LDC R1, c[0x0][0x28] ;  /* 0x00000a00ff017b82 */ /* 0x000fe20000000800 */
[----:B------:R-:W0:Y:S01]  /*0010*/  S2R R14, SR_TID.X ;  /* 0x00000000000e7919 */ /* 0x000e220000002100 */
[----:B------:R-:W-:Y:S01]  /*0020*/  ELECT P0, URZ, PT ;  /* 0x00000000003f782f */ /* 0x000fe20003800000 */
[----:B------:R-:W-:Y:S01]  /*0030*/  BSSY B0, `(.L_x_0) ;  /* 0x0000012000007945 */ /* 0x000fe20003800000 */
[--C-:B0-----:R-:W-:Y:S02]  /*0040*/  SHF.R.U32.HI R0, RZ, 0x5, R14.reuse ;  /* 0x00000005ff007819 */ /* 0x101fe4000001160e */
[----:B------:R-:W-:-:S03]  /*0050*/  SHF.R.U32.HI R4, RZ, 0x7, R14 ;  /* 0x00000007ff047819 */ /* 0x000fc6000001160e */
[----:B------:R-:W0:Y:S04]  /*0060*/  SHFL.IDX PT, R2, R0, RZ, 0x1f ;  /* 0x00001fff00027589 */ /* 0x000e2800000e0000 */
[----:B------:R1:W2:Y:S01]  /*0070*/  SHFL.IDX PT, R5, R4, RZ, 0x1f ;  /* 0x00001fff04057589 */ /* 0x0002a200000e0000 */
[----:B0-----:R-:W-:-:S13]  /*0080*/  ISETP.NE.OR P0, PT, R2, RZ, !P0 ;  /* 0x000000ff0200720c */ /* 0x001fda0004705670 */
[----:B-12---:R-:W-:Y:S05]  /*0090*/  @P0 BRA `(.L_x_1) ;  /* 0x00000000002c0947 */ /* 0x006fea0003800000 */
[----:B------:R-:W-:Y:S02]  /*00a0*/  ULDC.64 UR4, c[0x0][0x198] ;  /* 0x0000660000047ab9 */ /* 0x000fe40000000a00 */
[----:B------:R-:W-:Y:S02]  /*00b0*/  UIADD3 UR6, UP0, UR4, 0xf0, URZ ;  /* 0x000000f004067890 */ /* 0x000fe4000ff1e03f */
[----:B------:R-:W-:Y:S02]  /*00c0*/  UIADD3 UR8, UP1, UR4, 0x1f0, URZ ;  /* 0x000001f004087890 */ /* 0x000fe4000ff3e03f */
[----:B------:R-:W-:Y:S02]  /*00d0*/  UIADD3 UR4, UP2, UR4, 0x2f0, URZ ;  /* 0x000002f004047890 */ /* 0x000fe4000ff5e03f */
[----:B------:R-:W-:Y:S02]  /*00e0*/  UIADD3.X UR7, URZ, UR5, URZ, UP0, !UPT ;  /* 0x000000053f077290 */ /* 0x000fe400087fe43f */
[----:B------:R-:W-:-:S02]  /*00f0*/  UIADD3.X UR9, URZ, UR5, URZ, UP1, !UPT ;  /* 0x000000053f097290 */ /* 0x000fc40008ffe43f */
[----:B------:R-:W-:-:S05]  /*0100*/  UIADD3.X UR5, URZ, UR5, URZ, UP2, !UPT ;  /* 0x000000053f057290 */ /* 0x000fca00097fe43f */
[----:B------:R0:W-:Y:S02]  /*0110*/  UTMACCTL.PF [UR6] ;  /* 0x00000000060079b9 */ /* 0x0001e40008040000 */
[----:B------:R0:W-:Y:S02]  /*0120*/  UTMACCTL.PF [UR8] ;  /* 0x00000000080079b9 */ /* 0x0001e40008040000 */
[----:B------:R0:W-:Y:S02]  /*0130*/  UTMACCTL.PF [UR4] ;  /* 0x00000000040079b9 */ /* 0x0001e40008040000 */
[----:B0-----:R-:W-:Y:S01]  /*0140*/  NOP ;  /* 0x0000000000007918 */ /* 0x001fe20000000000 */
.L_x_1:
[----:B------:R-:W-:Y:S05]  /*0150*/  BSYNC B0 ;  /* 0x0000000000007941 */ /* 0x000fea0003800000 */
.L_x_0:
[----:B------:R-:W0:Y:S01]  /*0160*/  SHFL.IDX PT, R6, R0, RZ, 0x1f ;  /* 0x00001fff00067589 */ /* 0x000e2200000e0000 */
[----:B------:R-:W-:Y:S02]  /*0170*/  SHF.R.S32.HI R3, RZ, 0x1f, R14 ;  /* 0x0000001fff037819 */ /* 0x000fe4000001140e */
[----:B0-----:R-:W-:-:S13]  /*0180*/  ISETP.NE.AND P0, PT, R6, RZ, PT ;  /* 0x000000ff0600720c */ /* 0x001fda0003f05270 */
[----:B------:R-:W-:Y:S05]  /*0190*/  @P0 BRA `(.L_x_2) ;  /* 0x0000000000680947 */ /* 0x000fea0003800000 */
[----:B------:R-:W0:Y:S01]  /*01a0*/  S2UR UR8, SR_CgaCtaId ;  /* 0x00000000000879c3 */ /* 0x000e220000008800 */
[----:B------:R-:W-:Y:S01]  /*01b0*/  UMOV UR4, 0x400 ;  /* 0x0000040000047882 */ /* 0x000fe20000000000 */
[----:B------:R-:W-:Y:S01]  /*01c0*/  UMOV UR5, 0x1 ;  /* 0x0000000100057882 */ /* 0x000fe20000000000 */
[----:B------:R-:W-:Y:S01]  /*01d0*/  UMOV UR6, 0x2 ;  /* 0x0000000200067882 */ /* 0x000fe20000000000 */
[----:B------:R-:W-:Y:S01]  /*01e0*/  ELECT P0, URZ, PT ;  /* 0x00000000003f782f */ /* 0x000fe20003800000 */
[----:B------:R-:W-:-:S04]  /*01f0*/  UIADD3 UR6, -UR6, 0x100000, URZ ;  /* 0x0010000006067890 */ /* 0x000fc8000fffe13f */
[----:B------:R-:W-:Y:S02]  /*0200*/  USHF.L.U32 UR7, UR6, 0xb, URZ ;  /* 0x0000000b06077899 */ /* 0x000fe4000800063f */
[----:B------:R-:W-:Y:S02]  /*0210*/  USHF.L.U32 UR6, UR6, 0x1, URZ ;  /* 0x0000000106067899 */ /* 0x000fe4000800063f */
[----:B0-----:R-:W-:Y:S02]  /*0220*/  ULEA UR8, UR8, UR4, 0x18 ;  /* 0x0000000408087291 */ /* 0x001fe4000f8ec03f */
[----:B------:R-:W-:-:S04]  /*0230*/  UIADD3 UR4, -UR5, 0x100000, URZ ;  /* 0x0010000005047890 */ /* 0x000fc8000fffe13f */
[----:B------:R-:W-:Y:S02]  /*0240*/  USHF.L.U32 UR5, UR4, 0xb, URZ ;  /* 0x0000000b04057899 */ /* 0x000fe4000800063f */
[----:B------:R-:W-:Y:S01]  /*0250*/  USHF.L.U32 UR4, UR4, 0x1, URZ ;  /* 0x0000000104047899 */ /* 0x000fe2000800063f */
[----:B------:R-:W0:Y:S11]  /*0260*/  FENCE.VIEW.ASYNC.S ;  /* 0x00000000000073c6 */ /* 0x000e360000000000 */
[----:B0-----:R0:W1:Y:S01]  /*0270*/  SYNCS.EXCH.64 URZ, [UR8], UR4 ;  /* 0x00000004083f75b2 */ /* 0x0010620008000100 */
[----:B------:R0:W2:Y:S01]  /*0280*/  SYNCS.EXCH.64 URZ, [UR8+0x30], UR6 ;  /* 0x00003006083f75b2 */ /* 0x0000a20008000100 */
[----:B------:R0:W3:Y:S01]  /*0290*/  SYNCS.EXCH.64 URZ, [UR8+0x8], UR4 ;  /* 0x00000804083f75b2 */ /* 0x0000e20008000100 */
[----:B------:R0:W4:Y:S01]  /*02a0*/  SYNCS.EXCH.64 URZ, [UR8+0x38], UR6 ;  /* 0x00003806083f75b2 */ /* 0x0001220008000100 */
[----:B------:R0:W0:Y:S01]  /*02b0*/  SYNCS.EXCH.64 URZ, [UR8+0x10], UR4 ;  /* 0x00001004083f75b2 */ /* 0x0000220008000100 */
[----:B------:R0:W0:Y:S01]  /*02c0*/  SYNCS.EXCH.64 URZ, [UR8+0x40], UR6 ;  /* 0x00004006083f75b2 */ /* 0x0000220008000100 */
[----:B------:R0:W0:Y:S01]  /*02d0*/  SYNCS.EXCH.64 URZ, [UR8+0x18], UR4 ;  /* 0x00001804083f75b2 */ /* 0x0000220008000100 */
[----:B------:R0:W0:Y:S01]  /*02e0*/  SYNCS.EXCH.64 URZ, [UR8+0x48], UR6 ;  /* 0x00004806083f75b2 */ /* 0x0000220008000100 */
[----:B------:R0:W0:Y:S01]  /*02f0*/  SYNCS.EXCH.64 URZ, [UR8+0x20], UR4 ;  /* 0x00002004083f75b2 */ /* 0x0000220008000100 */
[----:B------:R0:W0:Y:S01]  /*0300*/  SYNCS.EXCH.64 URZ, [UR8+0x50], UR6 ;  /* 0x00005006083f75b2 */ /* 0x0000220008000100 */
[----:B------:R0:W0:Y:S01]  /*0310*/  SYNCS.EXCH.64 URZ, [UR8+0x28], UR4 ;  /* 0x00002804083f75b2 */ /* 0x0000220008000100 */
[----:B------:R0:W0:Y:S01]  /*0320*/  SYNCS.EXCH.64 URZ, [UR8+0x58], UR6 ;  /* 0x00005806083f75b2 */ /* 0x0000220008000100 */
[----:B------:R-:W-:Y:S01]  /*0330*/  NOP ;  /* 0x0000000000007918 */ /* 0x000fe20000000000 */
.L_x_2:
[----:B------:R-:W5:Y:S01]  /*0340*/  SHFL.IDX PT, R10, R0, RZ, 0x1f ;  /* 0x00001fff000a7589 */ /* 0x000f6200000e0000 */
[----:B------:R-:W-:Y:S01]  /*0350*/  LEA.HI R3, R3, R14, RZ, 0x7 ;  /* 0x0000000e03037211 */ /* 0x000fe200078f38ff */
[----:B------:R-:W1:Y:S01]  /*0360*/  S2UR UR13, SR_CTAID.X ;  /* 0x00000000000d79c3 */ /* 0x000e620000002500 */
[----:B------:R-:W-:Y:S01]  /*0370*/  ELECT P0, URZ, PT ;  /* 0x00000000003f782f */ /* 0x000fe20003800000 */
[----:B------:R-:W2:Y:S01]  /*0380*/  SHFL.IDX PT, R9, R0, RZ, 0x1f ;  /* 0x00001fff00097589 */ /* 0x000ea200000e0000 */
[----:B------:R-:W-:Y:S02]  /*0390*/  LOP3.LUT R3, R3, 0xffffff80, RZ, 0xc0, !PT ;  /* 0xffffff8003037812 */ /* 0x000fe400078ec0ff */
[----:B------:R-:W-:Y:S01]  /*03a0*/  ELECT P1, URZ, PT ;  /* 0x00000000003f782f */ /* 0x000fe20003820000 */
[----:B------:R-:W-:Y:S01]  /*03b0*/  NOP ;  /* 0x0000000000007918 */ /* 0x000fe20000000000 */
[----:B------:R-:W3:Y:S01]  /*03c0*/  S2R R16, SR_CTAID.Y ;  /* 0x0000000000107919 */ /* 0x000ee20000002600 */
[----:B0-----:R-:W-:Y:S01]  /*03d0*/  ULDC UR4, c[0x0][0x150] ;  /* 0x0000540000047ab9 */ /* 0x001fe20000000800 */
[----:B------:R-:W-:Y:S01]  /*03e0*/  IMAD.IADD R15, R14, 0x1, -R3 ;  /* 0x000000010e0f7824 */ /* 0x000fe200078e0a03 */
[----:B------:R-:W0:Y:S01]  /*03f0*/  LDC R25, c[0x0][0x148] ;  /* 0x00005200ff197b82 */ /* 0x000e220000000800 */
[----:B------:R3:W4:Y:S01]  /*0400*/  SHFL.IDX PT, R11, R4, RZ, 0x1f ;  /* 0x00001fff040b7589 */ /* 0x00072200000e0000 */
[----:B------:R-:W-:Y:S01]  /*0410*/  UMOV UR12, 0x80 ;  /* 0x00000080000c7882 */ /* 0x000fe20000000000 */
[----:B------:R-:W-:Y:S01]  /*0420*/  NOP ;  /* 0x0000000000007918 */ /* 0x000fe20000000000 */
[----:B------:R-:W-:Y:S01]  /*0430*/  SHF.R.S32.HI R22, RZ, 0x1f, R15 ;  /* 0x0000001fff167819 */ /* 0x000fe2000001140f */
[C---:B------:R-:W-:Y:S01]  /*0440*/  VIADD R38, R5.reuse, 0xffffffff ;  /* 0xffffffff05267836 */ /* 0x040fe20000000000 */
[----:B------:R-:W-:-:S02]  /*0450*/  ISETP.NE.AND P2, PT, R5, RZ, PT ;  /* 0x000000ff0500720c */ /* 0x000fc40003f45270 */
[----:B------:R-:W-:Y:S02]  /*0460*/  LEA.HI R3, R22, R15, RZ, 0x3 ;  /* 0x0000000f16037211 */ /* 0x000fe400078f18ff */
[----:B------:R-:W-:Y:S02]  /*0470*/  ISETP.GE.U32.AND P5, PT, R38, 0x2, PT ;  /* 0x000000022600780c */ /* 0x000fe40003fa6070 */
[--C-:B------:R-:W-:Y:S02]  /*0480*/  SHF.R.S32.HI R7, RZ, 0x3, R3.reuse ;  /* 0x00000003ff077819 */ /* 0x100fe40000011403 */
[----:B-----5:R-:W-:Y:S02]  /*0490*/  ISETP.NE.OR P0, PT, R10, RZ, !P0 ;  /* 0x000000ff0a00720c */ /* 0x020fe40004705670 */
[----:B------:R-:W-:Y:S01]  /*04a0*/  SHF.R.S32.HI R8, RZ, 0x1f, R3 ;  /* 0x0000001fff087819 */ /* 0x000fe20000011403 */
[----:B------:R-:W5:Y:S01]  /*04b0*/  LDC R10, c[0x0][0x140] ;  /* 0x00005000ff0a7b82 */ /* 0x000f620000000800 */
[----:B--2---:R-:W-:-:S02]  /*04c0*/  ISETP.NE.OR P1, PT, R9, RZ, !P1 ;  /* 0x000000ff0900720c */ /* 0x004fc40004f25670 */
[----:B------:R-:W-:Y:S02]  /*04d0*/  LEA.HI R8, R8, R7, RZ, 0x2 ;  /* 0x0000000708087211 */ /* 0x000fe400078f10ff */
[----:B-1----:R-:W-:Y:S02]  /*04e0*/  I2FP.F32.U32 R0, UR13 ;  /* 0x0000000d00007c45 */ /* 0x002fe40008201000 */
[----:B------:R-:W-:Y:S01]  /*04f0*/  LOP3.LUT R8, R8, 0xfffffffc, RZ, 0xc0, !PT ;  /* 0xfffffffc08087812 */ /* 0x000fe200078ec0ff */
[----:B------:R-:W1:Y:S01]  /*0500*/  LDC R9, c[0x0][0x144] ;  /* 0x00005100ff097b82 */ /* 0x000e620000000800 */
[----:B------:R-:W-:Y:S01]  /*0510*/  SHF.R.S32.HI R3, RZ, 0x1f, R2 ;  /* 0x0000001fff037819 */ /* 0x000fe20000011402 */
[----:B------:R-:W-:Y:S01]  /*0520*/  VOTEU.ALL UP0, P0 ;  /* 0x00000000003f7886 */ /* 0x000fe20000000000 */
[----:B------:R-:W-:Y:S01]  /*0530*/  FMUL R0, R0, UR4 ;  /* 0x0000000400007c20 */ /* 0x000fe20008400000 */
[----:B---3--:R-:W-:Y:S01]  /*0540*/  I2FP.F32.U32 R4, R16 ;  /* 0x0000001000047245 */ /* 0x008fe20000201000 */
[----:B------:R-:W-:Y:S01]  /*0550*/  ULDC UR4, c[0x0][0x154] ;  /* 0x0000550000047ab9 */ /* 0x000fe20000000800 */
[----:B------:R-:W-:Y:S01]  /*0560*/  VOTEU.ALL UP1, P1 ;  /* 0x00000000003f7886 */ /* 0x000fe20000820000 */
[----:B------:R-:W-:Y:S01]  /*0570*/  IMAD.IADD R8, R7, 0x1, -R8 ;  /* 0x0000000107087824 */ /* 0x000fe200078e0a08 */
[----:B------:R-:W2:Y:S01]  /*0580*/  @!UP0 S2UR UR7, SR_CgaCtaId ;  /* 0x00000000000789c3 */ /* 0x000ea20000008800 */
[----:B------:R-:W-:Y:S01]  /*0590*/  SHF.R.S32.HI R7, RZ, 0x1f, R6 ;  /* 0x0000001fff077819 */ /* 0x000fe20000011406 */
[----:B------:R-:W-:Y:S01]  /*05a0*/  FMUL R4, R4, UR4 ;  /* 0x0000000404047c20 */ /* 0x000fe20008400000 */
[----:B------:R-:W-:Y:S01]  /*05b0*/  LEA.HI R3, R3, R2, RZ, 0x2 ;  /* 0x0000000203037211 */ /* 0x000fe200078f10ff */
[----:B------:R-:W3:Y:S01]  /*05c0*/  F2I.U32.TRUNC.NTZ R0, R0 ;  /* 0x0000000000007305 */ /* 0x000ee2000020f000 */
[----:B------:R-:W-:Y:S01]  /*05d0*/  LEA.HI R7, R7, R6, RZ, 0x2 ;  /* 0x0000000607077211 */ /* 0x000fe200078f10ff */
[----:B------:R-:W-:Y:S01]  /*05e0*/  UMOV UR4, 0x20 ;  /* 0x0000002000047882 */ /* 0x000fe20000000000 */
[----:B------:R-:W-:Y:S01]  /*05f0*/  LOP3.LUT R3, R3, 0xfffffffc, RZ, 0xc0, !PT ;  /* 0xfffffffc03037812 */ /* 0x000fe200078ec0ff */
[----:B------:R-:W4:Y:S01]  /*0600*/  @!UP1 S2UR UR11, SR_CgaCtaId ;  /* 0x00000000000b99c3 */ /* 0x000f220000008800 */
[----:B------:R-:W-:Y:S01]  /*0610*/  LOP3.LUT R7, R7, 0x3ffffffc, RZ, 0xc0, !PT ;  /* 0x3ffffffc07077812 */ /* 0x000fe200078ec0ff */
[----:B------:R-:W-:Y:S01]  /*0620*/  @!UP0 UMOV UR6, 0x400 ;  /* 0x0000040000068882 */ /* 0x000fe20000000000 */
[----:B------:R-:W-:-:S04]  /*0630*/  @!UP0 UIADD3 UR4, -UR4, 0x100000, URZ ;  /* 0x0010000004048890 */ /* 0x000fc8000fffe13f */
[----:B------:R-:W-:Y:S02]  /*0640*/  @!UP0 USHF.L.U32 UR5, UR4, 0xb, URZ ;  /* 0x0000000b04058899 */ /* 0x000fe4000800063f */
[----:B------:R-:W-:Y:S01]  /*0650*/  @!UP0 USHF.L.U32 UR4, UR4, 0x1, URZ ;  /* 0x0000000104048899 */ /* 0x000fe2000800063f */
[----:B------:R-:W0:Y:S01]  /*0660*/  F2I.U32.TRUNC.NTZ R4, R4 ;  /* 0x0000000400047305 */ /* 0x000e22000020f000 */
[----:B------:R-:W-:Y:S01]  /*0670*/  IMAD.IADD R13, R2, 0x1, -R3 ;  /* 0x00000001020d7824 */ /* 0x000fe200078e0a03 */
[----:B------:R-:W-:Y:S01]  /*0680*/  @!UP1 UMOV UR10, 0x400 ;  /* 0x00000400000a9882 */ /* 0x000fe20000000000 */
[----:B------:R-:W-:Y:S01]  /*0690*/  IMAD.IADD R7, R6, 0x1, -R7 ;  /* 0x0000000106077824 */ /* 0x000fe200078e0a07 */
[----:B------:R-:W-:Y:S01]  /*06a0*/  VOTEU.ALL UP2, P1 ;  /* 0x00000000003f7886 */ /* 0x000fe20000840000 */
[----:B------:R-:W-:Y:S01]  /*06b0*/  VOTEU.ALL UP3, P1 ;  /* 0x00000000003f7886 */ /* 0x000fe20000860000 */
[----:B------:R-:W-:Y:S01]  /*06c0*/  VOTEU.ALL UP4, P1 ;  /* 0x00000000003f7886 */ /* 0x000fe20000880000 */
[----:B------:R-:W-:Y:S01]  /*06d0*/  IMAD R7, R7, 0x4, R8 ;  /* 0x0000000407077824 */ /* 0x000fe200078e0208 */
[----:B------:R-:W-:Y:S01]  /*06e0*/  VOTEU.ALL UP5, P1 ;  /* 0x00000000003f7886 */ /* 0x000fe200008a0000 */
[----:B------:R-:W-:Y:S01]  /*06f0*/  ISETP.NE.AND P1, PT, R13, 0x3, PT ;  /* 0x000000030d00780c */ /* 0x000fe20003f25270 */
[----:B---3--:R-:W-:Y:S01]  /*0700*/  IMAD.MOV R0, RZ, RZ, -R0 ;  /* 0x000000ffff007224 */ /* 0x008fe200078e0a00 */
[----:B-----5:R-:W-:Y:S01]  /*0710*/  ISETP.EQ.U32.AND P3, PT, R10, 0x1, PT ;  /* 0x000000010a00780c */ /* 0x020fe20003f62070 */
[----:B--2---:R-:W-:Y:S01]  /*0720*/  @!UP0 ULEA UR9, UR7, UR6, 0x18 ;  /* 0x0000000607098291 */ /* 0x004fe2000f8ec03f */
[----:B------:R-:W-:Y:S01]  /*0730*/  IMAD.SHL.U32 R12, R7, 0x4, RZ ;  /* 0x00000004070c7824 */ /* 0x000fe200078e00ff */
[----:B------:R-:W-:-:S04]  /*0740*/  @!UP1 UIADD3 UR6, -UR12, 0x100000, URZ ;  /* 0x001000000c069890 */ /* 0x000fc8000fffe13f */
[----:B------:R-:W-:Y:S02]  /*0750*/  @!UP1 USHF.L.U32 UR7, UR6, 0xb, URZ ;  /* 0x0000000b06079899 */ /* 0x000fe4000800063f */
[----:B------:R-:W-:Y:S01]  /*0760*/  @!UP1 USHF.L.U32 UR6, UR6, 0x1, URZ ;  /* 0x0000000106069899 */ /* 0x000fe2000800063f */
[----:B0-----:R-:W-:Y:S01]  /*0770*/  IMAD.MOV R24, RZ, RZ, -R4 ;  /* 0x000000ffff187224 */ /* 0x001fe200078e0a04 */
[----:B------:R-:W-:Y:S01]  /*0780*/  VOTEU.ALL UP0, P0 ;  /* 0x00000000003f7886 */ /* 0x000fe20000000000 */
[----:B------:R-:W-:Y:S01]  /*0790*/  ISETP.EQ.OR P1, PT, R13, RZ, !P1 ;  /* 0x000000ff0d00720c */ /* 0x000fe20004f22670 */
[----:B-1----:R-:W-:Y:S01]  /*07a0*/  IMAD R23, R9, R0, UR13 ;  /* 0x0000000d09177e24 */ /* 0x002fe2000f8e0200 */
[----:B------:R-:W-:Y:S01]  /*07b0*/  LOP3.LUT R12, R7, 0xc, R12, 0x78, !PT ;  /* 0x0000000c070c7812 */ /* 0x000fe200078e780c */
[----:B----4-:R-:W-:Y:S01]  /*07c0*/  @!UP1 ULEA UR10, UR11, UR10, 0x18 ;  /* 0x0000000a0b0a9291 */ /* 0x010fe2000f8ec03f */
[----:B------:R-:W-:Y:S01]  /*07d0*/  IMAD R3, R25, R24, R16 ;  /* 0x0000001819037224 */ /* 0x000fe200078e0210 */
[----:B------:R-:W-:Y:S01]  /*07e0*/  VOTEU.ALL UP1, P0 ;  /* 0x00000000003f7886 */ /* 0x000fe20000020000 */
[----:B------:R-:W-:Y:S01]  /*07f0*/  LOP3.LUT P0, RZ, R15, 0x7, RZ, 0xc0, !PT ;  /* 0x000000070fff7812 */ /* 0x000fe2000780c0ff */
[----:B------:R-:W0:Y:S02]  /*0800*/  FENCE.VIEW.ASYNC.S ;  /* 0x00000000000073c6 */ /* 0x000e240000000000 */
[----:B0-----:R0:W1:Y:S01]  /*0810*/  @!UP0 SYNCS.EXCH.64 URZ, [UR9+0x90], UR4 ;  /* 0x00009004093f85b2 */ /* 0x0010620008000100 */
[----:B------:R-:W-:-:S02]  /*0820*/  ISETP.EQ.AND P1, PT, R5, RZ, P1 ;  /* 0x000000ff0500720c */ /* 0x000fc40000f22270 */
[----:B------:R-:W-:Y:S02]  /*0830*/  ISETP.NE.AND P4, PT, R3, R12, PT ;  /* 0x0000000c0300720c */ /* 0x000fe40003f85270 */
[----:B------:R-:W-:Y:S02]  /*0840*/  ISETP.LT.U32.AND P0, PT, R12, 0x2, !P0 ;  /* 0x000000020c00780c */ /* 0x000fe40004701070 */
[----:B------:R-:W-:Y:S02]  /*0850*/  ISETP.EQ.OR P4, PT, R23, RZ, !P4 ;  /* 0x000000ff1700720c */ /* 0x000fe40006782670 */
[----:B------:R-:W-:Y:S02]  /*0860*/  SEL R7, RZ, 0x1, !P1 ;  /* 0x00000001ff077807 */ /* 0x000fe40004800000 */
[----:B------:R-:W-:Y:S02]  /*0870*/  R2UR UR8, R11 ;  /* 0x000000000b0872ca */ /* 0x000fe400000e0000 */
[----:B------:R-:W-:-:S02]  /*0880*/  PLOP3.LUT P0, PT, P0, P4, PT, 0x80, 0x0 ;  /* 0x000000000000781c */ /* 0x000fc40000709070 */
[----:B------:R-:W-:Y:S01]  /*0890*/  SEL R7, R7, 0x2, P5 ;  /* 0x0000000207077807 */ /* 0x000fe20002800000 */
[----:B------:R0:W2:Y:S01]  /*08a0*/  @!UP1 SYNCS.EXCH.64 URZ, [UR9+0x98], UR4 ;  /* 0x00009804093f95b2 */ /* 0x0000a20008000100 */
[----:B------:R-:W-:Y:S01]  /*08b0*/  NOP ;  /* 0x0000000000007918 */ /* 0x000fe20000000000 */
[----:B------:R0:W3:Y:S01]  /*08c0*/  @!UP2 SYNCS.EXCH.64 URZ, [UR10+0x70], UR6 ;  /* 0x000070060a3fa5b2 */ /* 0x0000e20008000100 */
[----:B------:R0:W4:Y:S01]  /*08d0*/  @!UP3 SYNCS.EXCH.64 URZ, [UR10+0x78], UR6 ;  /* 0x000078060a3fb5b2 */ /* 0x0001220008000100 */
[----:B------:R0:W0:Y:S01]  /*08e0*/  @!UP4 SYNCS.EXCH.64 URZ, [UR10+0x80], UR6 ;  /* 0x000080060a3fc5b2 */ /* 0x0000220008000100 */
[----:B------:R0:W0:Y:S01]  /*08f0*/  @!UP5 SYNCS.EXCH.64 URZ, [UR10+0x88], UR6 ;  /* 0x000088060a3fd5b2 */ /* 0x0000220008000100 */
[----:B------:R-:W-:Y:S01]  /*0900*/  NOP ;  /* 0x0000000000007918 */ /* 0x000fe20000000000 */
[----:B------:R-:W-:Y:S05]  /*0910*/  @!P3 BRA `(.L_x_3) ;  /* 0x000000000008b947 */ /* 0x000fea0003800000 */
[----:B01234-:R-:W-:Y:S01]  /*0920*/  UCGABAR_ARV ;  /* 0x00000000000079c7 */ /* 0x01ffe20008000000 */
[----:B------:R-:W-:Y:S05]  /*0930*/  BRA `(.L_x_4) ;  /* 0x0000000000047947 */ /* 0x000fea0003800000 */
.L_x_3:
[----:B01234-:R-:W-:Y:S01]  /*0940*/  NOP ;  /* 0x0000000000007918 */ /* 0x01ffe20000000000 */
.L_x_4:
[----:B------:R-:W-:Y:S01]  /*0950*/  ULDC.64 UR4, c[0x0][0x698] ;  /* 0x0001a60000047ab9 */ /* 0x000fe20000000a00 */
[----:B------:R-:W-:Y:S01]  /*0960*/  ULDC.64 UR16, c[0x0][0x208] ;  /* 0x0000820000107ab9 */ /* 0x000fe20000000a00 */
[----:B------:R-:W-:-:S04]  /*0970*/  ISETP.NE.U32.AND P1, PT, RZ, UR4, PT ;  /* 0x00000004ff007c0c */ /* 0x000fc8000bf25070 */
[----:B------:R-:W-:-:S13]  /*0980*/  ISETP.NE.AND.EX P1, PT, RZ, UR5, PT, P1 ;  /* 0x00000005ff007c0c */ /* 0x000fda000bf25310 */
[----:B------:R-:W-:Y:S05]  /*0990*/  @!P1 BRA `(.L_x_5) ;  /* 0x00000000001c9947 */ /* 0x000fea0003800000 */
[----:B------:R-:W0:Y:S02]  /*09a0*/  LDC.64 R2, c[0x0][0x698] ;  /* 0x0001a600ff027b82 */ /* 0x000e240000000a00 */
[----:B0-----:R-:W2:Y:S02]  /*09b0*/  LDG.E.64 R2, desc[UR16][R2.64] ;  /* 0x0000001002027981 */ /* 0x001ea4000c1e1b00 */
[----:B--2---:R-:W-:-:S04]  /*09c0*/  ISETP.NE.U32.AND P1, PT, R2, RZ, PT ;  /* 0x000000ff0200720c */ /* 0x004fc80003f25070 */
[----:B------:R-:W-:-:S13]  /*09d0*/  ISETP.NE.AND.EX P1, PT, R3, RZ, PT, P1 ;  /* 0x000000ff0300720c */ /* 0x000fda0003f25310 */
[----:B------:R-:W-:Y:S05]  /*09e0*/  @!P1 BRA `(.L_x_5) ;  /* 0x0000000000089947 */ /* 0x000fea0003800000 */
[----:B------:R0:W5:Y:S01]  /*09f0*/  LD.E R11, desc[UR16][R2.64] ;  /* 0x00000010020b7980 */ /* 0x000162000c101900 */
[----:B------:R-:W-:Y:S05]  /*0a00*/  BRA `(.L_x_6) ;  /* 0x0000000000207947 */ /* 0x000fea0003800000 */
.L_x_5:
[----:B------:R-:W-:Y:S02]  /*0a10*/  ULDC.64 UR4, c[0x0][0x688] ;  /* 0x0001a20000047ab9 */ /* 0x000fe40000000a00 */
[----:B------:R-:W-:-:S04]  /*0a20*/  ISETP.NE.U32.AND P1, PT, RZ, UR4, PT ;  /* 0x00000004ff007c0c */ /* 0x000fc8000bf25070 */
[----:B------:R-:W-:-:S13]  /*0a30*/  ISETP.NE.AND.EX P1, PT, RZ, UR5, PT, P1 ;  /* 0x00000005ff007c0c */ /* 0x000fda000bf25310 */
[----:B------:R-:W-:Y:S05]  /*0a40*/  @!P1 BRA `(.L_x_7) ;  /* 0x00000000000c9947 */ /* 0x000fea0003800000 */
[----:B------:R-:W0:Y:S02]  /*0a50*/  LDC.64 R2, c[0x0][0x688] ;  /* 0x0001a200ff027b82 */ /* 0x000e240000000a00 */
[----:B0-----:R1:W5:Y:S01]  /*0a60*/  LDG.E R11, desc[UR16][R2.64] ;  /* 0x00000010020b7981 */ /* 0x001362000c1e1900 */
[----:B------:R-:W-:Y:S05]  /*0a70*/  BRA `(.L_x_6) ;  /* 0x0000000000047947 */ /* 0x000fea0003800000 */
.L_x_7:
[----:B------:R-:W2:Y:S02]  /*0a80*/  LDC R11, c[0x0][0x680] ;  /* 0x0001a000ff0b7b82 */ /* 0x000ea40000000800 */
.L_x_6:
[----:B------:R-:W-:Y:S02]  /*0a90*/  ULDC.64 UR4, c[0x0][0x6a0] ;  /* 0x0001a80000047ab9 */ /* 0x000fe40000000a00 */
[----:B------:R-:W-:-:S04]  /*0aa0*/  ISETP.NE.U32.AND P1, PT, RZ, UR4, PT ;  /* 0x00000004ff007c0c */ /* 0x000fc8000bf25070 */
[----:B------:R-:W-:-:S13]  /*0ab0*/  ISETP.NE.AND.EX P1, PT, RZ, UR5, PT, P1 ;  /* 0x00000005ff007c0c */ /* 0x000fda000bf25310 */
[----:B------:R-:W-:Y:S05]  /*0ac0*/  @!P1 BRA `(.L_x_8) ;  /* 0x00000000001c9947 */ /* 0x000fea0003800000 */
[----:B01----:R-:W0:Y:S02]  /*0ad0*/  LDC.64 R2, c[0x0][0x6a0] ;  /* 0x0001a800ff027b82 */ /* 0x003e240000000a00 */
[----:B0-----:R-:W3:Y:S02]  /*0ae0*/  LDG.E.64 R2, desc[UR16][R2.64] ;  /* 0x0000001002027981 */ /* 0x001ee4000c1e1b00 */
[----:B---3--:R-:W-:-:S04]  /*0af0*/  ISETP.NE.U32.AND P1, PT, R2, RZ, PT ;  /* 0x000000ff0200720c */ /* 0x008fc80003f25070 */
[----:B------:R-:W-:-:S13]  /*0b00*/  ISETP.NE.AND.EX P1, PT, R3, RZ, PT, P1 ;  /* 0x000000ff0300720c */ /* 0x000fda0003f25310 */
[----:B------:R-:W-:Y:S05]  /*0b10*/  @!P1 BRA `(.L_x_8) ;  /* 0x0000000000089947 */ /* 0x000fea0003800000 */
[----:B------:R0:W5:Y:S01]  /*0b20*/  LD.E R10, desc[UR16][R2.64] ;  /* 0x00000010020a7980 */ /* 0x000162000c101900 */
[----:B------:R-:W-:Y:S05]  /*0b30*/  BRA `(.L_x_9) ;  /* 0x0000000000207947 */ /* 0x000fea0003800000 */
.L_x_8:
[----:B------:R-:W-:Y:S02]  /*0b40*/  ULDC.64 UR4, c[0x0][0x690] ;  /* 0x0001a40000047ab9 */ /* 0x000fe40000000a00 */
[----:B------:R-:W-:-:S04]  /*0b50*/  ISETP.NE.U32.AND P1, PT, RZ, UR4, PT ;  /* 0x00000004ff007c0c */ /* 0x000fc8000bf25070 */
[----:B------:R-:W-:-:S13]  /*0b60*/  ISETP.NE.AND.EX P1, PT, RZ, UR5, PT, P1 ;  /* 0x00000005ff007c0c */ /* 0x000fda000bf25310 */
[----:B------:R-:W-:Y:S05]  /*0b70*/  @!P1 BRA `(.L_x_10) ;  /* 0x00000000000c9947 */ /* 0x000fea0003800000 */
[----:B01----:R-:W0:Y:S02]  /*0b80*/  LDC.64 R2, c[0x0][0x690] ;  /* 0x0001a400ff027b82 */ /* 0x003e240000000a00 */
[----:B0-----:R1:W5:Y:S01]  /*0b90*/  LDG.E R10, desc[UR16][R2.64] ;  /* 0x00000010020a7981 */ /* 0x001362000c1e1900 */
[----:B------:R-:W-:Y:S05]  /*0ba0*/  BRA `(.L_x_9) ;  /* 0x0000000000047947 */ /* 0x000fea0003800000 */
.L_x_10:
[----:B------:R-:W3:Y:S02]  /*0bb0*/  LDC R10, c[0x0][0x684] ;  /* 0x0001a100ff0a7b82 */ /* 0x000ee40000000800 */
.L_x_9:
[----:B------:R-:W4:Y:S01]  /*0bc0*/  LDC R0, c[0x0][0x75c] ;  /* 0x0001d700ff007b82 */ /* 0x000f220000000800 */
[----:B------:R-:W-:Y:S01]  /*0bd0*/  ULDC UR9, c[0x0][0x604] ;  /* 0x0001810000097ab9 */ /* 0x000fe20000000800 */
[----:B------:R-:W-:Y:S01]  /*0be0*/  ISETP.NE.AND P1, PT, R5, 0x2, PT ;  /* 0x000000020500780c */ /* 0x000fe20003f25270 */
[----:B------:R-:W-:Y:S01]  /*0bf0*/  UIADD3 UR9, UR9, 0x1f, URZ ;  /* 0x0000001f09097890 */ /* 0x000fe2000fffe03f */
[----:B------:R-:W-:Y:S01]  /*0c00*/  IMAD.U32 R4, RZ, RZ, UR13 ;  /* 0x0000000dff047e24 */ /* 0x000fe2000f8e00ff */
[----:B------:R-:W-:Y:S01]  /*0c10*/  UMOV UR5, URZ ;  /* 0x0000003f00057c82 */ /* 0x000fe20008000000 */
[----:B------:R-:W-:Y:S01]  /*0c20*/  UMOV UR4, URZ ;  /* 0x0000003f00047c82 */ /* 0x000fe20008000000 */
[----:B------:R-:W-:-:S04]  /*0c30*/  USHF.R.S32.HI UR10, URZ, 0x1f, UR9 ;  /* 0x0000001f3f0a7899 */ /* 0x000fc80008011409 */
[----:B------:R-:W-:Y:S01]  /*0c40*/  ULEA.HI UR10, UR10, UR9, URZ, 0x5 ;  /* 0x000000090a0a7291 */ /* 0x000fe2000f8f283f */
[----:B----4-:R-:W-:-:S13]  /*0c50*/  ISETP.NE.AND P4, PT, R0, 0x1, PT ;  /* 0x000000010000780c */ /* 0x010fda0003f85270 */
[----:B01----:R-:W0:Y:S01]  /*0c60*/  @P4 LDC R3, c[0x0][0x10] ;  /* 0x00000400ff034b82 */ /* 0x003e220000000800 */
[----:B------:R-:W-:Y:S02]  /*0c70*/  @P4 IMAD.MOV.U32 R17, RZ, RZ, RZ ;  /* 0x000000ffff114224 */ /* 0x000fe400078e00ff */
[----:B------:R-:W-:-:S05]  /*0c80*/  @P4 IMAD.MOV.U32 R5, RZ, RZ, RZ ;  /* 0x000000ffff054224 */ /* 0x000fca00078e00ff */
[----:B------:R-:W1:Y:S01]  /*0c90*/  @!P4 LDC R9, c[0x0][0xc] ;  /* 0x00000300ff09cb82 */ /* 0x000e620000000800 */
[----:B------:R-:W-:Y:S01]  /*0ca0*/  ULDC UR6, c[0x0][0xc] ;  /* 0x0000030000067ab9 */ /* 0x000fe20000000800 */
[----:B------:R-:W-:Y:S02]  /*0cb0*/  ULDC UR7, c[0x0][0x10] ;  /* 0x0000040000077ab9 */ /* 0x000fe40000000800 */
[----:B------:R-:W-:-:S04]  /*0cc0*/  UIMAD.WIDE.U32 UR6, UR6, UR7, URZ ;  /* 0x00000007060672a5 */ /* 0x000fc8000f8e003f */
[----:B------:R-:W4:Y:S01]  /*0cd0*/  LDC R8, c[0x0][0x14] ;  /* 0x00000500ff087b82 */ /* 0x000f220000000800 */
[----:B0-----:R-:W-:Y:S01]  /*0ce0*/  @P4 IMAD.WIDE.U32 R2, R3, UR13, R16 ;  /* 0x0000000d03024c25 */ /* 0x001fe2000f8e0010 */
[----:B------:R-:W-:-:S03]  /*0cf0*/  ULDC.64 UR12, c[0x0][0x750] ;  /* 0x0001d400000c7ab9 */ /* 0x000fc60000000a00 */
[----:B------:R-:W-:Y:S02]  /*0d00*/  @P4 IMAD.IADD R3, R3, 0x1, R5 ;  /* 0x0000000103034824 */ /* 0x000fe400078e0205 */
[----:B------:R-:W-:Y:S02]  /*0d10*/  IMAD.MOV.U32 R5, RZ, RZ, RZ ;  /* 0x000000ffff057224 */ /* 0x000fe400078e00ff */
[----:B-1----:R-:W-:-:S04]  /*0d20*/  @!P4 IMAD.WIDE.U32 R4, R16, R9, R4 ;  /* 0x000000091004c225 */ /* 0x002fc800078e0004 */
[----:B------:R-:W-:Y:S02]  /*0d30*/  @!P4 IMAD.MOV.U32 R2, RZ, RZ, R4 ;  /* 0x000000ffff02c224 */ /* 0x000fe400078e0004 */
[C---:B----4-:R-:W-:Y:S02]  /*0d40*/  IMAD R19, R8.reuse, UR7, RZ ;  /* 0x0000000708137c24 */ /* 0x050fe4000f8e02ff */
[----:B------:R-:W-:Y:S01]  /*0d50*/  IMAD.WIDE.U32 R8, R8, UR6, RZ ;  /* 0x0000000608087c25 */ /* 0x000fe2000f8e00ff */
[----:B------:R-:W-:-:S03]  /*0d60*/  USHF.R.S32.HI UR6, URZ, 0x5, UR10 ;  /* 0x000000053f067899 */ /* 0x000fc6000801140a */
[----:B------:R-:W-:Y:S02]  /*0d70*/  @!P4 IMAD.MOV.U32 R3, RZ, RZ, R5 ;  /* 0x000000ffff03c224 */ /* 0x000fe400078e0005 */
[----:B------:R-:W-:Y:S01]  /*0d80*/  IMAD.IADD R0, R9, 0x1, R19 ;  /* 0x0000000109007824 */ /* 0x000fe200078e0213 */
[----:B------:R-:W-:Y:S06]  /*0d90*/  @P1 BRA `(.L_x_11) ;  /* 0x0000000000201947 */ /* 0x000fec0003800000 */
[----:B------:R-:W-:Y:S01]  /*0da0*/  UISETP.GE.U32.AND UP0, UPT, UR6, 0x6, UPT ;  /* 0x000000060600788c */ /* 0x000fe2000bf06070 */
[----:B------:R-:W-:Y:S01]  /*0db0*/  IADD3 R2, P1, R2, R8, RZ ;  /* 0x0000000802027210 */ /* 0x000fe20007f3e0ff */
[----:B------:R-:W-:-:S04]  /*0dc0*/  UIMAD.WIDE.U32 UR4, UR6, -0x55555555, URZ ;  /* 0xaaaaaaab060478a5 */ /* 0x000fc8000f8e003f */
[----:B------:R-:W-:Y:S01]  /*0dd0*/  USHF.R.U32.HI UR5, URZ, 0x2, UR5 ;  /* 0x000000023f057899 */ /* 0x000fe20008011605 */
[----:B------:R-:W-:Y:S02]  /*0de0*/  IMAD.X R3, R0, 0x1, R3, P1 ;  /* 0x0000000100037824 */ /* 0x000fe400008e0603 */
[----:B------:R-:W-:Y:S02]  /*0df0*/  UMOV UR4, URZ ;  /* 0x0000003f00047c82 */ /* 0x000fe40008000000 */
[----:B------:R-:W-:Y:S02]  /*0e00*/  @UP0 ULOP3.LUT UR4, UR5, 0x1, URZ, 0xc0, !UPT ;  /* 0x0000000105040892 */ /* 0x000fe4000f8ec03f */
[----:B------:R-:W-:-:S12]  /*0e10*/  UIMAD UR5, UR5, -0x6, UR6 ;  /* 0xfffffffa050578a4 */ /* 0x000fd8000f8e0206 */
.L_x_11:
[----:B------:R-:W-:Y:S01]  /*0e20*/  ISETP.GE.U32.AND P1, PT, R2, UR12, PT ;  /* 0x0000000c02007c0c */ /* 0x000fe2000bf26070 */
[----:B------:R-:W-:Y:S01]  /*0e30*/  IMAD.MOV.U32 R6, RZ, RZ, -0x1 ;  /* 0xffffffffff067424 */ /* 0x000fe200078e00ff */
[----:B------:R-:W-:Y:S01]  /*0e40*/  PRMT R18, RZ, 0x7610, R18 ;  /* 0x00007610ff127816 */ /* 0x000fe20000000012 */
[----:B------:R-:W-:Y:S01]  /*0e50*/  IMAD.MOV.U32 R5, RZ, RZ, -0x1 ;  /* 0xffffffffff057424 */ /* 0x000fe200078e00ff */
[----:B------:R-:W-:Y:S01]  /*0e60*/  ISETP.GE.U32.AND.EX P1, PT, R3, UR13, PT, P1 ;  /* 0x0000000d03007c0c */ /* 0x000fe2000bf26110 */
[----:B------:R-:W-:-:S12]  /*0e70*/  IMAD.MOV.U32 R4, RZ, RZ, -0x1 ;  /* 0xffffffffff047424 */ /* 0x000fd800078e00ff */
[----:B------:R-:W-:Y:S05]  /*0e80*/  @P1 BRA `(.L_x_12) ;  /* 0x0000000400241947 */ /* 0x000fea0003800000 */
[----:B------:R-:W0:Y:S01]  /*0e90*/  LDC.64 R28, c[0x0][0x728] ;  /* 0x0001ca00ff1c7b82 */ /* 0x000e220000000a00 */
[----:B------:R-:W-:Y:S02]  /*0ea0*/  IMAD.MOV.U32 R4, RZ, RZ, R2 ;  /* 0x000000ffff047224 */ /* 0x000fe400078e0002 */
[----:B------:R-:W-:-:S05]  /*0eb0*/  IMAD.MOV.U32 R5, RZ, RZ, R3 ;  /* 0x000000ffff057224 */ /* 0x000fca00078e0003 */
[----:B------:R-:W1:Y:S08]  /*0ec0*/  LDC R6, c[0x0][0x730] ;  /* 0x0001cc00ff067b82 */ /* 0x000e700000000800 */
[----:B------:R-:W4:Y:S01]  /*0ed0*/  LDC.64 R30, c[0x0][0x720] ;  /* 0x0001c800ff1e7b82 */ /* 0x000f220000000a00 */
[----:B0-----:R-:W-:-:S04]  /*0ee0*/  ISETP.NE.U32.AND P1, PT, R28, RZ, PT ;  /* 0x000000ff1c00720c */ /* 0x001fc80003f25070 */
[----:B------:R-:W-:-:S13]  /*0ef0*/  ISETP.NE.AND.EX P1, PT, R29, RZ, PT, P1 ;  /* 0x000000ff1d00720c */ /* 0x000fda0003f25310 */
[----:B-1--4-:R-:W-:Y:S05]  /*0f00*/  @!P1 BRA `(.L_x_13) ;  /* 0x0000000000289947 */ /* 0x012fea0003800000 */
[----:B------:R-:W0:Y:S02]  /*0f10*/  LDC R21, c[0x0][0x734] ;  /* 0x0001cd00ff157b82 */ /* 0x000e240000000800 */
[----:B0-----:R-:W-:-:S05]  /*0f20*/  IADD3 R21, P1, R2, R21, RZ ;  /* 0x0000001502157210 */ /* 0x001fca0007f3e0ff */
[----:B------:R-:W-:-:S04]  /*0f30*/  IMAD.X R27, RZ, RZ, R3, P1 ;  /* 0x000000ffff1b7224 */ /* 0x000fc800008e0603 */
[----:B------:R-:W-:-:S04]  /*0f40*/  IMAD.WIDE.U32 R4, R27, R28, RZ ;  /* 0x0000001c1b047225 */ /* 0x000fc800078e00ff */
[----:B------:R-:W-:-:S04]  /*0f50*/  IMAD.WIDE.U32 R18, P1, R21, R29, R4 ;  /* 0x0000001d15127225 */ /* 0x000fc80007820004 */
[----:B------:R-:W-:-:S04]  /*0f60*/  IMAD.WIDE.U32 R4, R21, R28, RZ ;  /* 0x0000001c15047225 */ /* 0x000fc800078e00ff */
[----:B------:R-:W-:Y:S01]  /*0f70*/  IMAD.X R21, RZ, RZ, RZ, P1 ;  /* 0x000000ffff157224 */ /* 0x000fe200008e06ff */
[----:B------:R-:W-:Y:S01]  /*0f80*/  IADD3 RZ, P1, R5, R18, RZ ;  /* 0x0000001205ff7210 */ /* 0x000fe20007f3e0ff */
[----:B------:R-:W-:-:S04]  /*0f90*/  IMAD.MOV.U32 R20, RZ, RZ, R19 ;  /* 0x000000ffff147224 */ /* 0x000fc800078e0013 */
[----:B------:R-:W-:-:S08]  /*0fa0*/  IMAD.WIDE.U32.X R4, R27, R29, R20, P1 ;  /* 0x0000001d1b047225 */ /* 0x000fd000008e0414 */
.L_x_13:
[----:B------:R-:W0:Y:S01]  /*0fb0*/  LDC.64 R32, c[0x0][0x740] ;  /* 0x0001d000ff207b82 */ /* 0x000e220000000a00 */
[-CC-:B------:R-:W-:Y:S01]  /*0fc0*/  SHF.R.U64 R34, R4, R6.reuse, R5.reuse ;  /* 0x0000000604227219 */ /* 0x180fe20000001205 */
[----:B------:R-:W-:Y:S01]  /*0fd0*/  IMAD.MOV.U32 R37, RZ, RZ, 0x1 ;  /* 0x00000001ff257424 */ /* 0x000fe200078e00ff */
[----:B------:R-:W-:Y:S02]  /*0fe0*/  SHF.R.U32.HI R4, RZ, R6, R5 ;  /* 0x00000006ff047219 */ /* 0x000fe40000011605 */
[----:B------:R-:W-:-:S03]  /*0ff0*/  IADD3 R19, P1, RZ, -R34, RZ ;  /* 0x80000022ff137210 */ /* 0x000fc60007f3e0ff */
[----:B------:R-:W1:Y:S02]  /*1000*/  LDC R18, c[0x0][0x718] ;  /* 0x0001c600ff127b82 */ /* 0x000e640000000800 */
[----:B------:R-:W-:-:S04]  /*1010*/  IMAD.X R5, RZ, RZ, ~R4, P1 ;  /* 0x000000ffff057224 */ /* 0x000fc800008e0e04 */
[-C--:B------:R-:W-:Y:S02]  /*1020*/  IMAD R6, R5, R30.reuse, RZ ;  /* 0x0000001e05067224 */ /* 0x080fe400078e02ff */
[----:B------:R-:W4:Y:S01]  /*1030*/  LDC R21, c[0x0][0x708] ;  /* 0x0001c200ff157b82 */ /* 0x000f220000000800 */
[----:B------:R-:W-:-:S04]  /*1040*/  IMAD.WIDE.U32 R4, R19, R30, R2 ;  /* 0x0000001e13047225 */ /* 0x000fc800078e0002 */
[----:B------:R-:W-:-:S03]  /*1050*/  IMAD R19, R19, R31, R6 ;  /* 0x0000001f13137224 */ /* 0x000fc600078e0206 */
[----:B------:R-:W2:Y:S01]  /*1060*/  LDC R26, c[0x0][0x758] ;  /* 0x0001d600ff1a7b82 */ /* 0x000ea20000000800 */
[----:B------:R-:W-:Y:S01]  /*1070*/  IMAD.IADD R5, R5, 0x1, R19 ;  /* 0x0000000105057824 */ /* 0x000fe200078e0213 */
[----:B0-----:R-:W-:Y:S01]  /*1080*/  ISETP.NE.U32.AND P1, PT, R32, RZ, PT ;  /* 0x000000ff2000720c */ /* 0x001fe20003f25070 */
[----:B------:R-:W-:-:S03]  /*1090*/  IMAD.MOV.U32 R19, RZ, RZ, -0x1 ;  /* 0xffffffffff137424 */ /* 0x000fc600078e00ff */
[----:B------:R-:W-:Y:S02]  /*10a0*/  ISETP.NE.AND.EX P1, PT, R33, RZ, PT, P1 ;  /* 0x000000ff2100720c */ /* 0x000fe40003f25310 */
[----:B------:R-:W0:Y:S01]  /*10b0*/  LDC R31, c[0x0][0x700] ;  /* 0x0001c000ff1f7b82 */ /* 0x000e220000000800 */
[-CC-:B-1----:R-:W-:Y:S02]  /*10c0*/  SHF.R.U64 R29, R4, R18.reuse, R5.reuse ;  /* 0x00000012041d7219 */ /* 0x182fe40000001205 */
[----:B------:R-:W-:-:S05]  /*10d0*/  SHF.R.U32.HI R4, RZ, R18, R5 ;  /* 0x00000012ff047219 */ /* 0x000fca0000011605 */
[----:B------:R-:W1:Y:S01]  /*10e0*/  LDC R28, c[0x0][0x748] ;  /* 0x0001d200ff1c7b82 */ /* 0x000e620000000800 */
[-CC-:B----4-:R-:W-:Y:S02]  /*10f0*/  SHF.R.U64 R39, R29, R21.reuse, R4.reuse ;  /* 0x000000151d277219 */ /* 0x190fe40000001204 */
[----:B------:R-:W-:-:S05]  /*1100*/  SHF.R.U32.HI R5, RZ, R21, R4 ;  /* 0x00000015ff057219 */ /* 0x000fca0000011604 */
[----:B------:R-:W4:Y:S01]  /*1110*/  LDC R35, c[0x0][0x738] ;  /* 0x0001ce00ff237b82 */ /* 0x000f220000000800 */
[-C--:B--2---:R-:W-:Y:S02]  /*1120*/  SHF.L.U32 R4, R19, R26.reuse, RZ ;  /* 0x0000001a13047219 */ /* 0x084fe400000006ff */
[--C-:B------:R-:W-:Y:S02]  /*1130*/  SHF.R.U64 R36, R39, R26, R5.reuse ;  /* 0x0000001a27247219 */ /* 0x100fe40000001205 */
[----:B------:R-:W-:Y:S02]  /*1140*/  LOP3.LUT R6, RZ, R4, RZ, 0x33, !PT ;  /* 0x00000004ff067212 */ /* 0x000fe400078e33ff */
[----:B------:R-:W-:Y:S01]  /*1150*/  SHF.R.U32.HI R5, RZ, R26, R5 ;  /* 0x0000001aff057219 */ /* 0x000fe20000011605 */
[----:B------:R-:W2:Y:S01]  /*1160*/  LDC R30, c[0x0][0x710] ;  /* 0x0001c400ff1e7b82 */ /* 0x000ea20000000800 */
[----:B------:R-:W-:Y:S01]  /*1170*/  IMAD.MOV.U32 R4, RZ, RZ, R36 ;  /* 0x000000ffff047224 */ /* 0x000fe200078e0024 */
[----:B------:R-:W-:Y:S06]  /*1180*/  @!P1 BRA `(.L_x_14) ;  /* 0x0000000000289947 */ /* 0x000fec0003800000 */
[----:B------:R-:W3:Y:S02]  /*1190*/  LDC R21, c[0x0][0x74c] ;  /* 0x0001d300ff157b82 */ /* 0x000ee40000000800 */
[----:B---3--:R-:W-:-:S05]  /*11a0*/  IADD3 R21, P1, R36, R21, RZ ;  /* 0x0000001524157210 */ /* 0x008fca0007f3e0ff */
        /* <DEDUP_REMOVED lines=8> */
.L_x_14:
[----:B-1----:R-:W-:Y:S01]  /*1230*/  SHF.R.U64 R17, R4, R28, R5 ;  /* 0x0000001c04117219 */ /* 0x002fe20000001205 */
[----:B------:R-:W-:Y:S01]  /*1240*/  @P4 IMAD R23, R25, R24, R16 ;  /* 0x0000001819174224 */ /* 0x000fe200078e0210 */
[----:B------:R-:W-:Y:S02]  /*1250*/  SHF.L.U32 R4, R37, R26, RZ ;  /* 0x0000001a25047219 */ /* 0x000fe400000006ff */
[----:B------:R-:W-:Y:S01]  /*1260*/  LOP3.LUT R5, R39, R6, RZ, 0xc0, !PT ;  /* 0x0000000627057212 */ /* 0x000fe200078ec0ff */
[----:B0-----:R-:W-:Y:S02]  /*1270*/  VIADD R6, R31, 0xffffffff ;  /* 0xffffffff1f067836 */ /* 0x001fe40000000000 */
[----:B------:R-:W-:Y:S02]  /*1280*/  IMAD.MOV R18, RZ, RZ, -R17 ;  /* 0x000000ffff127224 */ /* 0x000fe400078e0a11 */
[----:B------:R-:W-:Y:S01]  /*1290*/  IMAD R16, R4, R17, R5 ;  /* 0x0000001104107224 */ /* 0x000fe200078e0205 */
[----:B------:R-:W-:Y:S01]  /*12a0*/  LOP3.LUT R17, R29, R6, RZ, 0xc0, !PT ;  /* 0x000000061d117212 */ /* 0x000fe200078ec0ff */
[----:B----4-:R-:W-:-:S02]  /*12b0*/  IMAD R4, R18, R35, R36 ;  /* 0x0000002312047224 */ /* 0x010fc400078e0224 */
[----:B--2---:R-:W-:Y:S02]  /*12c0*/  IMAD R6, R16, R30, R23 ;  /* 0x0000001e10067224 */ /* 0x004fe400078e0217 */
[----:B------:R-:W-:Y:S02]  /*12d0*/  IMAD R17, R4, R31, R17 ;  /* 0x0000001f04117224 */ /* 0x000fe400078e0211 */
[----:B------:R-:W-:Y:S02]  /*12e0*/  IMAD.MOV.U32 R18, RZ, RZ, 0x1 ;  /* 0x00000001ff127424 */ /* 0x000fe400078e00ff */
[----:B------:R-:W-:Y:S01]  /*12f0*/  IMAD.MOV.U32 R4, RZ, RZ, R34 ;  /* 0x000000ffff047224 */ /* 0x000fe200078e0022 */
[----:B------:R-:W-:Y:S02]  /*1300*/  SEL R5, R17, R6, !P4 ;  /* 0x0000000611057207 */ /* 0x000fe40006000000 */
[----:B------:R-:W-:-:S07]  /*1310*/  SEL R6, R6, R17, !P4 ;  /* 0x0000001106067207 */ /* 0x000fce0006000000 */
.L_x_12:
[----:B------:R-:W-:Y:S05]  /*1320*/  @!P3 BRA `(.L_x_15) ;  /* 0x00000000000cb947 */ /* 0x000fea0003800000 */
[----:B------:R-:W-:Y:S01]  /*1330*/  UCGABAR_WAIT ;  /* 0x0000000000007dc7 */ /* 0x000fe20008000000 */
[----:B------:R-:W-:Y:S01]  /*1340*/  CCTL.IVALL ;  /* 0x00000000ff00798f */ /* 0x000fe20002000000 */
[----:B------:R-:W-:Y:S05]  /*1350*/  BRA `(.L_x_16) ;  /* 0x0000000000047947 */ /* 0x000fea0003800000 */
.L_x_15:
[----:B------:R-:W-:Y:S06]  /*1360*/  BAR.SYNC.DEFER_BLOCKING 0x0 ;  /* 0x0000000000007b1d */ /* 0x000fec0000010000 */
.L_x_16:
[----:B------:R-:W-:Y:S05]  /*1370*/  @!P2 BRA `(.L_x_17) ;  /* 0x000000a40098a947 */ /* 0x000fea0003800000 */
[----:B------:R-:W-:-:S13]  /*1380*/  ISETP.GT.U32.AND P1, PT, R38, 0x1, PT ;  /* 0x000000012600780c */ /* 0x000fda0003f24070 */
[----:B------:R-:W-:Y:S05]  /*1390*/  @P1 EXIT ;  /* 0x000000000000194d */ /* 0x000fea0003800000 */
.L_x_18:
[----:B------:R-:W-:-:S08]  /*13a0*/  NOP ;  /* 0x0000000000007918 */ /* 0x000fd00000000000 */
[----:B------:R-:W0:Y:S02]  /*13b0*/  USETMAXREG.TRY_ALLOC.CTAPOOL UP0, 0xe8 ;  /* 0x000000e8000079c8 */ /* 0x000e240008000600 */
[----:B0-----:R-:W-:-:S13]  /*13c0*/  PLOP3.LUT P1, PT, PT, PT, UP0, 0x80, 0x0 ;  /* 0x000000000000781c */ /* 0x001fda0003f2f008 */
[----:B------:R-:W-:Y:S05]  /*13d0*/  @!P1 BRA `(.L_x_18) ;  /* 0xfffffffc00f09947 */ /* 0x000fea000383ffff */
[----:B------:R-:W-:-:S13]  /*13e0*/  LOP3.LUT P1, RZ, R18, 0xff, RZ, 0xc0, !PT ;  /* 0x000000ff12ff7812 */ /* 0x000fda000782c0ff */
[----:B------:R-:W-:Y:S05]  /*13f0*/  @!P1 EXIT ;  /* 0x000000000000994d */ /* 0x000fea0003800000 */
[CC--:B------:R-:W-:Y:S01]  /*1400*/  LEA.HI R16, R22.reuse, R15.reuse, RZ, 0x2 ;  /* 0x0000000f16107211 */ /* 0x0c0fe200078f10ff */
[----:B------:R-:W0:Y:S01]  /*1410*/  S2UR UR9, SR_CgaCtaId ;  /* 0x00000000000979c3 */ /* 0x000e220000008800 */
[-C--:B------:R-:W-:Y:S01]  /*1420*/  LEA.HI R13, R15, R15.reuse, RZ, 0x1 ;  /* 0x0000000f0f0d7211 */ /* 0x080fe200078f08ff */
[----:B------:R-:W-:Y:S01]  /*1430*/  UIADD3 UR10, UR8, -0x1, URZ ;  /* 0xffffffff080a7890 */ /* 0x000fe2000fffe03f */
[--C-:B------:R-:W-:Y:S01]  /*1440*/  SHF.R.S32.HI R17, RZ, 0x2, R16.reuse ;  /* 0x00000002ff117819 */ /* 0x100fe20000011410 */
[----:B------:R-:W-:Y:S01]  /*1450*/  UMOV UR7, 0x400 ;  /* 0x0000040000077882 */ /* 0x000fe20000000000 */
[----:B------:R-:W-:Y:S01]  /*1460*/  SHF.R.S32.HI R14, RZ, 0x1f, R16 ;  /* 0x0000001fff0e7819 */ /* 0x000fe20000011410 */
[----:B------:R-:W-:Y:S01]  /*1470*/  UISETP.NE.AND UP0, UPT, UR10, URZ, UPT ;  /* 0x0000003f0a00728c */ /* 0x000fe2000bf05270 */
[----:B------:R-:W-:Y:S01]  /*1480*/  LEA.HI R22, R22, R15, RZ, 0x5 ;  /* 0x0000000f16167211 */ /* 0x000fe200078f28ff */
[----:B------:R-:W-:Y:S01]  /*1490*/  ULDC UR11, c[0x0][0x284] ;  /* 0x0000a100000b7ab9 */ /* 0x000fe20000000800 */
[----:B------:R-:W-:Y:S01]  /*14a0*/  LEA.HI R14, R14, R17, RZ, 0x3 ;  /* 0x000000110e0e7211 */ /* 0x000fe200078f18ff */
[----:B------:R-:W-:Y:S01]  /*14b0*/  USHF.L.U32 UR18, UR6, 0x1, URZ ;  /* 0x0000000106127899 */ /* 0x000fe2000800063f */
[----:B------:R-:W-:-:S02]  /*14c0*/  SHF.R.S32.HI R22, RZ, 0x5, R22 ;  /* 0x00000005ff167819 */ /* 0x000fc40000011416 */
[----:B------:R-:W-:Y:S02]  /*14d0*/  LOP3.LUT R18, R14, 0xfffffff8, RZ, 0xc0, !PT ;  /* 0xfffffff80e127812 */ /* 0x000fe400078ec0ff */
[----:B------:R-:W-:Y:S02]  /*14e0*/  LOP3.LUT R14, R13, 0x7ffffe, RZ, 0xc0, !PT ;  /* 0x007ffffe0d0e7812 */ /* 0x000fe400078ec0ff */
[----:B------:R-:W-:Y:S01]  /*14f0*/  LOP3.LUT R165, R7, 0x1, RZ, 0xfc, !PT ;  /* 0x0000000107a57812 */ /* 0x000fe200078efcff */
[----:B------:R-:W-:Y:S01]  /*1500*/  IMAD.IADD R17, R17, 0x1, -R18 ;  /* 0x0000000111117824 */ /* 0x000fe200078e0a12 */
[----:B------:R-:W-:Y:S01]  /*1510*/  LOP3.LUT R18, R16, 0xfffffffc, RZ, 0xc0, !PT ;  /* 0xfffffffc10127812 */ /* 0x000fe200078ec0ff */
[C---:B------:R-:W-:Y:S02]  /*1520*/  IMAD.IADD R14, R15.reuse, 0x1, -R14 ;  /* 0x000000010f0e7824 */ /* 0x040fe400078e0a0e */
[C-C-:B------:R-:W-:Y:S02]  /*1530*/  IMAD R16, R22.reuse, -0x10, -R17.reuse ;  /* 0xfffffff016107824 */ /* 0x140fe400078e0a11 */
[----:B------:R-:W-:Y:S01]  /*1540*/  IMAD R14, R22, 0x2, R14 ;  /* 0x00000002160e7824 */ /* 0x000fe200078e020e */
[----:B0-----:R-:W-:Y:S01]  /*1550*/  ULEA UR7, UR9, UR7, 0x18 ;  /* 0x0000000709077291 */ /* 0x001fe2000f8ec03f */
[----:B------:R-:W-:Y:S01]  /*1560*/  IMAD.IADD R18, R15, 0x1, -R18 ;  /* 0x000000010f127824 */ /* 0x000fe200078e0a12 */
[----:B------:R-:W-:Y:S01]  /*1570*/  USHF.L.U32 UR9, UR10, 0x3, URZ ;  /* 0x000000030a097899 */ /* 0x000fe2000800063f */
[--C-:B------:R-:W-:Y:S01]  /*1580*/  IMAD R13, R14, 0x8, R17.reuse ;  /* 0x000000080e0d7824 */ /* 0x100fe200078e0211 */
[----:B------:R-:W-:Y:S01]  /*1590*/  USEL UR10, URZ, 0x1, UP0 ;  /* 0x000000013f0a7887 */ /* 0x000fe20008000000 */
[----:B------:R-:W-:Y:S01]  /*15a0*/  IMAD R14, R22, 0x10, R17 ;  /* 0x00000010160e7824 */ /* 0x000fe200078e0211 */
[----:B------:R-:W-:Y:S01]  /*15b0*/  VIMNMX R17, RZ, UR6, PT ;  /* 0x00000006ff117c48 */ /* 0x000fe2000bfe0100 */
[----:B------:R-:W-:Y:S01]  /*15c0*/  IMAD.SHL.U32 R13, R13, 0x40, RZ ;  /* 0x000000400d0d7824 */ /* 0x000fe200078e00ff */
[----:B------:R-:W-:Y:S01]  /*15d0*/  ULOP3.LUT UR9, UR9, 0x8, URZ, 0xc0, !UPT ;  /* 0x0000000809097892 */ /* 0x000fe2000f8ec03f */
[----:B------:R-:W-:Y:S01]  /*15e0*/  VIADD R16, R16, UR11 ;  /* 0x0000000b10107c36 */ /* 0x000fe20008000000 */
[----:B------:R-:W-:Y:S01]  /*15f0*/  UIADD3 UR19, UR7, 0x70, URZ ;  /* 0x0000007007137890 */ /* 0x000fe2000fffe03f */
[----:B------:R-:W-:Y:S01]  /*1600*/  IADD3 R17, -R17, UR6, RZ ;  /* 0x0000000611117c10 */ /* 0x000fe2000fffe1ff */
[----:B------:R-:W-:Y:S01]  /*1610*/  IMAD.U32 R164, RZ, RZ, UR10 ;  /* 0x0000000affa47e24 */ /* 0x000fe2000f8e00ff */
[----:B------:R-:W-:Y:S01]  /*1620*/  SHF.R.S32.HI R15, RZ, 0x1f, R14 ;  /* 0x0000001fff0f7819 */ /* 0x000fe2000001140e */
[----:B------:R-:W-:Y:S01]  /*1630*/  ULOP3.LUT UR20, UR9, 0x8, URZ, 0x3c, !UPT ;  /* 0x0000000809147892 */ /* 0x000fe2000f8e3c3f */
[----:B------:R-:W-:Y:S01]  /*1640*/  SHF.R.S32.HI R13, RZ, 0x3, R13 ;  /* 0x00000003ff0d7819 */ /* 0x000fe2000001140d */
[----:B------:R-:W-:-:S02]  /*1650*/  ULEA UR8, UR8, UR19, 0x3 ;  /* 0x0000001308087291 */ /* 0x000fc4000f8e183f */
[----:B------:R-:W-:-:S12]  /*1660*/  ULOP3.LUT UR9, UR9, 0x18, URZ, 0x3c, !UPT ;  /* 0x0000001809097892 */ /* 0x000fd8000f8e3c3f */
.L_x_285:
[----:B------:R-:W-:Y:S01]  /*1670*/  SHF.L.U32 R19, R164, 0x1f, RZ ;  /* 0x0000001fa4137819 */ /* 0x000fe200000006ff */
[----:B------:R-:W-:Y:S01]  /*1680*/  IMAD.MOV.U32 R151, RZ, RZ, RZ ;  /* 0x000000ffff977224 */ /* 0x000fe200078e00ff */
[----:B------:R-:W-:Y:S02]  /*1690*/  ISETP.GE.AND P2, PT, R17, 0x1, PT ;  /* 0x000000011100780c */ /* 0x000fe40003f46270 */
[----:B------:R-:W0:Y:S02]  /*16a0*/  SYNCS.PHASECHK.TRANS64.TRYWAIT P1, [UR8+-0x8], R19 ;  /* 0xfffff813ff0075a7 */ /* 0x000e240008020148 */
[----:B0-2345:R-:W-:Y:S09]  /*16b0*/  @!P1 BRA `(.L_x_19) ;  /* 0x000000b400589947 */ /* 0x03dff20003800000 */
.L_x_309:
[----:B------:R-:W-:Y:S02]  /*16c0*/  CS2R R24, SRZ ;  /* 0x0000000000187805 */ /* 0x000fe4000001ff00 */
[----:B------:R-:W-:Y:S02]  /*16d0*/  CS2R R26, SRZ ;  /* 0x00000000001a7805 */ /* 0x000fe4000001ff00 */
[----:B------:R-:W-:Y:S02]  /*16e0*/  CS2R R28, SRZ ;  /* 0x00000000001c7805 */ /* 0x000fe4000001ff00 */
[----:B------:R-:W-:Y:S02]  /*16f0*/  CS2R R30, SRZ ;  /* 0x00000000001e7805 */ /* 0x000fe4000001ff00 */
[----:B------:R-:W-:Y:S02]  /*1700*/  CS2R R32, SRZ ;  /* 0x0000000000207805 */ /* 0x000fe4000001ff00 */
[----:B------:R-:W-:-:S02]  /*1710*/  CS2R R34, SRZ ;  /* 0x0000000000227805 */ /* 0x000fc4000001ff00 */
        /* <DEDUP_REMOVED lines=56> */
[----:B------:R-:W-:Y:S01]  /*1aa0*/  CS2R R148, SRZ ;  /* 0x0000000000947805 */ /* 0x000fe2000001ff00 */
[----:B------:R-:W-:Y:S01]  /*1ab0*/  IMAD.MOV.U32 R150, RZ, RZ, RZ ;  /* 0x000000ffff967224 */ /* 0x000fe200078e00ff */
[----:B------:R-:W-:Y:S06]  /*1ac0*/  @!P2 BRA `(.L_x_20) ;  /* 0x0000000000f4a947 */ /* 0x000fec0003800000 */
[----:B0-----:R-:W-:Y:S01]  /*1ad0*/  IMAD.MOV.U32 R19, RZ, RZ, R17 ;  /* 0x000000ffff137224 */ /* 0x001fe200078e0011 */
[----:B------:R-:W-:Y:S01]  /*1ae0*/  UPLOP3.LUT UP0, UPT, UPT, UPT, UPT, 0x40, 0x0 ;  /* 0x000000000000789c */ /* 0x000fe20003f0e870 */
[----:B------:R-:W-:Y:S01]  /*1af0*/  IMAD.U32 R154, RZ, RZ, UR4 ;  /* 0x00000004ff9a7e24 */ /* 0x000fe2000f8e00ff */
[----:B------:R-:W-:Y:S01]  /*1b00*/  UMOV UR10, UR5 ;  /* 0x00000005000a7c82 */ /* 0x000fe20008000000 */
[----:B------:R-:W-:-:S08]  /*1b10*/  IMAD.U32 R20, RZ, RZ, UR5 ;  /* 0x00000005ff147e24 */ /* 0x000fd0000f8e00ff */
.L_x_27:
[----:B------:R-:W-:-:S13]  /*1b20*/  ISETP.NE.AND P2, PT, R165, 0x3, PT ;  /* 0x00000003a500780c */ /* 0x000fda0003f45270 */
[----:B01--4-:R-:W-:Y:S05]  /*1b30*/  @!P2 BRA `(.L_x_21) ;  /* 0x000000000004a947 */ /* 0x013fea0003800000 */
[----:B------:R-:W-:Y:S01]  /*1b40*/  BPT.TRAP 0x1 ;  /* 0x000000040000795c */ /* 0x000fe20000300000 */
.L_x_21:
[----:B------:R-:W-:Y:S01]  /*1b50*/  ULEA UR11, UR10, UR7, 0x3 ;  /* 0x000000070a0b7291 */ /* 0x000fe2000f8e183f */
[----:B------:R-:W-:-:S08]  /*1b60*/  SHF.L.U32 R22, R154, 0x1f, RZ ;  /* 0x0000001f9a167819 */ /* 0x000fd000000006ff */
[----:B------:R0:W1:Y:S01]  /*1b70*/  SYNCS.PHASECHK.TRANS64.TRYWAIT P1, [UR11], R22 ;  /* 0x00000016ff0075a7 */ /* 0x000062000802014b */
[----:B------:R-:W-:Y:S05]  /*1b80*/  @!P2 BRA `(.L_x_22) ;  /* 0x000000000004a947 */ /* 0x000fea0003800000 */
[----:B------:R-:W-:Y:S01]  /*1b90*/  BPT.TRAP 0x1 ;  /* 0x000000040000795c */ /* 0x000fe20000300000 */
.L_x_22:
[----:B------:R-:W-:-:S04]  /*1ba0*/  IMAD.U32 R152, RZ, RZ, UR10 ;  /* 0x0000000aff987e24 */ /* 0x000fc8000f8e00ff */
[----:B------:R-:W-:Y:S01]  /*1bb0*/  IMAD R21, R152, 0x200, R13 ;  /* 0x0000020098157824 */ /* 0x000fe200078e020d */
[----:B-1----:R-:W-:Y:S06]  /*1bc0*/  @P1 BRA `(.L_x_23) ;  /* 0x0000000000081947 */ /* 0x002fec0003800000 */
[----:B------:R-:W1:Y:S02]  /*1bd0*/  SYNCS.PHASECHK.TRANS64.TRYWAIT P1, [UR11], R22 ;  /* 0x00000016ff0075a7 */ /* 0x000e64000802014b */
[----:B-1----:R-:W-:Y:S05]  /*1be0*/  @!P1 BRA `(.L_x_24) ;  /* 0x000000b000249947 */ /* 0x002fea0003800000 */
.L_x_23:
[----:B------:R-:W4:Y:S01]  /*1bf0*/  LDS.64 R152, [R21+UR7+0x36180] ;  /* 0x0361800715987984 */ /* 0x000f220008000a00 */
[----:B------:R-:W-:Y:S02]  /*1c00*/  UIADD3 UR11, UR7, 0x180, URZ ;  /* 0x00000180070b7890 */ /* 0x000fe4000fffe03f */
[----:B------:R-:W-:Y:S02]  /*1c10*/  UIADD3 UR12, UR7, 0x6180, URZ ;  /* 0x00006180070c7890 */ /* 0x000fe4000fffe03f */
[----:B------:R-:W-:Y:S02]  /*1c20*/  USHF.R.U32.HI UR11, URZ, 0x4, UR11 ;  /* 0x000000043f0b7899 */ /* 0x000fe4000801160b */
[----:B------:R-:W-:Y:S02]  /*1c30*/  USHF.R.U32.HI UR12, URZ, 0x4, UR12 ;  /* 0x000000043f0c7899 */ /* 0x000fe4000801160c */
[----:B------:R-:W-:Y:S02]  /*1c40*/  ULOP3.LUT UR11, UR11, 0x3fff, URZ, 0xc0, !UPT ;  /* 0x00003fff0b0b7892 */ /* 0x000fe4000f8ec03f */
[----:B------:R-:W-:-:S02]  /*1c50*/  ULOP3.LUT UR12, UR12, 0x3fff, URZ, 0xc0, !UPT ;  /* 0x00003fff0c0c7892 */ /* 0x000fc4000f8ec03f */
[----:B------:R-:W-:Y:S02]  /*1c60*/  ULOP3.LUT UR11, UR11, 0x10000, URZ, 0xfc, !UPT ;  /* 0x000100000b0b7892 */ /* 0x000fe4000f8efc3f */
[----:B------:R-:W-:Y:S02]  /*1c70*/  ULOP3.LUT UR14, UR12, 0x10000, URZ, 0xfc, !UPT ;  /* 0x000100000c0e7892 */ /* 0x000fe4000f8efc3f */
[----:B------:R-:W-:Y:S02]  /*1c80*/  ULEA UR12, UR10, UR11, 0x8 ;  /* 0x0000000b0a0c7291 */ /* 0x000fe4000f8e403f */
[----:B------:R-:W-:Y:S01]  /*1c90*/  ULEA UR14, UR10, UR14, 0xb ;  /* 0x0000000e0a0e7291 */ /* 0x000fe2000f8e583f */
[----:B------:R-:W-:Y:S01]  /*1ca0*/  UMOV UR13, 0x80000020 ;  /* 0x80000020000d7882 */ /* 0x000fe20000000000 */
[----:B------:R-:W-:Y:S01]  /*1cb0*/  UMOV UR15, 0x40000040 ;  /* 0x40000040000f7882 */ /* 0x000fe20000000000 */
[----:B----4-:R-:W-:-:S06]  /*1cc0*/  WARPGROUP.ARRIVE ;  /* 0x00000000000079c5 */ /* 0x010fcc0000000000 */
[----:B------:R-:W-:Y:S01]  /*1cd0*/  HGMMA.SP.64x256x32.F32.BF16 R24, gdesc[UR12], R24, UP0, R152, 0x0 ;  /* 0x0be098000c1879f0 */ /* 0x000fe2000bf01a18 */
[----:B------:R-:W-:Y:S02]  /*1ce0*/  UIADD3 UR12, UR12, 0x2, URZ ;  /* 0x000000020c0c7890 */ /* 0x000fe4000fffe03f */
[----:B------:R-:W-:Y:S01]  /*1cf0*/  UIADD3 UR14, UR14, 0x4, URZ ;  /* 0x000000040e0e7890 */ /* 0x000fe2000fffe03f */
[----:B------:R-:W-:Y:S01]  /*1d00*/  UMOV UR13, 0x80000020 ;  /* 0x80000020000d7882 */ /* 0x000fe20000000000 */
[----:B------:R-:W-:-:S15]  /*1d10*/  UMOV UR15, 0x40000040 ;  /* 0x40000040000f7882 */ /* 0x000fde0000000000 */
[----:B------:R-:W-:-:S12]  /*1d20*/  NOP ;  /* 0x0000000000007918 */ /* 0x000fd80000000000 */
[----:B------:R-:W-:Y:S03]  /*1d30*/  HGMMA.SP.64x256x32.F32.BF16 R24, gdesc[UR12], R24, R153, 0x0, gsb0 ;  /* 0x0be099000c1879f0 */ /* 0x000fe60008001a18 */
[----:B------:R-:W-:Y:S02]  /*1d40*/  WARPGROUP.DEPBAR.LE gsb0, 0x0 ;  /* 0x00008000000079c5 */ /* 0x000fe40000010000 */
[----:B------:R-:W-:Y:S05]  /*1d50*/  @!P2 BRA `(.L_x_25) ;  /* 0x000000000004a947 */ /* 0x000fea0003800000 */
[----:B------:R-:W-:Y:S01]  /*1d60*/  BPT.TRAP 0x1 ;  /* 0x000000040000795c */ /* 0x000fe20000300000 */
.L_x_25:
[----:B------:R-:W-:Y:S02]  /*1d70*/  @P0 LEA R21, R20, UR7, 0x3 ;  /* 0x0000000714150c11 */ /* 0x000fe4000f8e18ff */
[----:B------:R-:W-:-:S03]  /*1d80*/  ISETP.GT.U32.AND P1, PT, R7, 0x1, PT ;  /* 0x000000010700780c */ /* 0x000fc60003f24070 */
[----:B------:R-:W-:-:S05]  /*1d90*/  @P0 VIADD R21, R21, 0x30 ;  /* 0x0000003015150836 */ /* 0x000fca0000000000 */
[----:B------:R-:W-:-:S04]  /*1da0*/  @P0 PRMT R21, R12, 0x654, R21 ;  /* 0x000006540c150816 */ /* 0x000fc80000000015 */
[----:B------:R4:W-:Y:S01]  /*1db0*/  @P0 SYNCS.ARRIVE.TRANS64.RED.A1T0 RZ, [R21+URZ], RZ ;  /* 0x000000ff15ff09a7 */ /* 0x0009e2000810043f */
[----:B------:R-:W-:Y:S05]  /*1dc0*/  @P1 BRA `(.L_x_26) ;  /* 0x0000000000041947 */ /* 0x000fea0003800000 */
[----:B------:R-:W-:Y:S01]  /*1dd0*/  BPT.TRAP 0x1 ;  /* 0x000000040000795c */ /* 0x000fe20000300000 */
.L_x_26:
[----:B------:R-:W-:Y:S01]  /*1de0*/  UIADD3 UR10, UR10, 0x1, URZ ;  /* 0x000000010a0a7890 */ /* 0x000fe2000fffe03f */
[C---:B------:R-:W-:Y:S01]  /*1df0*/  ISETP.GT.AND P2, PT, R19.reuse, 0x1, PT ;  /* 0x000000011300780c */ /* 0x040fe20003f44270 */
[----:B------:R-:W-:Y:S02]  /*1e00*/  VIADD R20, R20, 0x1 ;  /* 0x0000000114147836 */ /* 0x000fe40000000000 */
[----:B------:R-:W-:Y:S01]  /*1e10*/  UISETP.NE.AND UP0, UPT, UR10, 0x6, UPT ;  /* 0x000000060a00788c */ /* 0x000fe2000bf05270 */
[----:B------:R-:W-:Y:S02]  /*1e20*/  VIADD R19, R19, 0xffffffff ;  /* 0xffffffff13137836 */ /* 0x000fe40000000000 */
[C---:B------:R-:W-:Y:S01]  /*1e30*/  ISETP.NE.AND P1, PT, R20.reuse, 0x6, PT ;  /* 0x000000061400780c */ /* 0x040fe20003f25270 */
[----:B------:R-:W-:Y:S02]  /*1e40*/  USEL UR11, URZ, 0x1, UP0 ;  /* 0x000000013f0b7887 */ /* 0x000fe40008000000 */
[----:B------:R-:W-:Y:S01]  /*1e50*/  USEL UR10, UR10, URZ, UP0 ;  /* 0x0000003f0a0a7287 */ /* 0x000fe20008000000 */
[----:B------:R-:W-:Y:S01]  /*1e60*/  SEL R20, R20, RZ, P1 ;  /* 0x000000ff14147207 */ /* 0x000fe20000800000 */
[----:B------:R-:W-:-:S02]  /*1e70*/  UPLOP3.LUT UP0, UPT, UPT, UPT, UPT, 0x80, 0x0 ;  /* 0x000000000000789c */ /* 0x000fc40003f0f070 */
[----:B------:R-:W-:Y:S01]  /*1e80*/  LOP3.LUT R154, R154, UR11, RZ, 0x3c, !PT ;  /* 0x0000000b9a9a7c12 */ /* 0x000fe2000f8e3cff */
[----:B------:R-:W-:Y:S08]  /*1e90*/  @P2 BRA `(.L_x_27) ;  /* 0xfffffffc00202947 */ /* 0x000ff0000383ffff */
.L_x_20:
[----:B0-----:R-:W-:Y:S01]  /*1ea0*/  IMAD.U32 R20, RZ, RZ, UR20 ;  /* 0x00000014ff147e24 */ /* 0x001fe2000f8e00ff */
[----:B------:R-:W-:Y:S01]  /*1eb0*/  SHF.L.U32 R19, R164, 0x1f, RZ ;  /* 0x0000001fa4137819 */ /* 0x000fe200000006ff */
[----:B------:R-:W-:Y:S01]  /*1ec0*/  UIADD3 UR5, UR5, UR18, URZ ;  /* 0x0000001205057290 */ /* 0x000fe2000fffe03f */
[----:B------:R-:W0:Y:S01]  /*1ed0*/  LDC R152, c[0x0][0x288] ;  /* 0x0000a200ff987b82 */ /* 0x000e220000000800 */
[----:B------:R-:W-:Y:S01]  /*1ee0*/  UISETP.GE.U32.AND UP1, UPT, UR18, 0x6, UPT ;  /* 0x000000061200788c */ /* 0x000fe2000bf26070 */
[----:B------:R-:W-:Y:S01]  /*1ef0*/  SHF.R.S32.HI R154, RZ, 0x1f, R4 ;  /* 0x0000001fff9a7819 */ /* 0x000fe20000011404 */
[----:B------:R-:W-:Y:S02]  /*1f00*/  UISETP.GT.U32.AND UP0, UPT, UR5, 0x5, UPT ;  /* 0x000000050500788c */ /* 0x000fe4000bf04070 */
[----:B------:R-:W-:Y:S02]  /*1f10*/  UIMAD.WIDE.U32 UR10, UR5, -0x55555555, URZ ;  /* 0xaaaaaaab050a78a5 */ /* 0x000fe4000f8e003f */
[----:B------:R-:W-:Y:S01]  /*1f20*/  UISETP.LT.U32.AND UP0, UPT, UR18, 0x6, UP0 ;  /* 0x000000061200788c */ /* 0x000fe20008701070 */
[----:B------:R0:W-:Y:S01]  /*1f30*/  SYNCS.ARRIVE.TRANS64.A1T0 RZ, [R20+UR19], RZ ;  /* 0x000000ff14ff79a7 */ /* 0x0001e20008100013 */
[----:B------:R-:W-:-:S02]  /*1f40*/  WARPGROUP.DEPBAR.LE gsb0, 0x0 ;  /* 0x00008000000079c5 */ /* 0x000fc40000010000 */
[----:B------:R-:W-:Y:S02]  /*1f50*/  USEL UR12, URZ, 0x1, !UP0 ;  /* 0x000000013f0c7887 */ /* 0x000fe4000c000000 */
[----:B------:R-:W-:Y:S02]  /*1f60*/  USHF.R.U32.HI UR10, URZ, 0x2, UR11 ;  /* 0x000000023f0a7899 */ /* 0x000fe4000801160b */
[----:B------:R-:W-:Y:S01]  /*1f70*/  ULOP3.LUT UR4, UR4, UR12, URZ, 0x3c, !UPT ;  /* 0x0000000c04047292 */ /* 0x000fe2000f8e3c3f */
[----:B------:R-:W1:Y:S01]  /*1f80*/  SYNCS.PHASECHK.TRANS64.TRYWAIT P1, [UR8+0x8], R19 ;  /* 0x00000813ff0075a7 */ /* 0x000e620008020148 */
[----:B------:R-:W-:Y:S02]  /*1f90*/  UIMAD UR5, UR10, -0x6, UR5 ;  /* 0xfffffffa0a0578a4 */ /* 0x000fe4000f8e0205 */
[----:B------:R-:W-:Y:S01]  /*1fa0*/  @UP1 ULOP3.LUT UR4, UR4, 0x1, UR10, 0x78, !UPT ;  /* 0x0000000104041892 */ /* 0x000fe2000f8e780a */
[----:B01----:R-:W-:Y:S11]  /*1fb0*/  @!P1 BRA `(.L_x_28) ;  /* 0x000000ac00489947 */ /* 0x003ff60003800000 */
.L_x_310:
[----:B------:R-:W-:Y:S01]  /*1fc0*/  ULDC.64 UR10, c[0x0][0x6d0] ;  /* 0x0001b400000a7ab9 */ /* 0x000fe20000000a00 */
[----:B------:R-:W-:Y:S02]  /*1fd0*/  IMAD.SHL.U32 R158, R6, 0x40, RZ ;  /* 0x00000040069e7824 */ /* 0x000fe400078e00ff */
[----:B0-----:R-:W-:Y:S02]  /*1fe0*/  IMAD R19, R154, UR10, RZ ;  /* 0x0000000a9a137c24 */ /* 0x001fe4000f8e02ff */
[C---:B------:R-:W-:Y:S01]  /*1ff0*/  IMAD.WIDE.U32 R22, R4.reuse, UR10, R14 ;  /* 0x0000000a04167c25 */ /* 0x040fe2000f8e000e */
[----:B------:R-:W-:Y:S01]  /*2000*/  ULDC UR10, c[0x0][0x284] ;  /* 0x0000a100000a7ab9 */ /* 0x000fe20000000800 */
[----:B------:R-:W-:Y:S02]  /*2010*/  SHF.R.S32.HI R159, RZ, 0x1f, R158 ;  /* 0x0000001fff9f7819 */ /* 0x000fe4000001149e */
[----:B------:R-:W-:Y:S01]  /*2020*/  IMAD R153, R4, UR11, R19 ;  /* 0x0000000b04997c24 */ /* 0x000fe2000f8e0213 */
[C---:B------:R-:W-:Y:S01]  /*2030*/  ISETP.GE.AND P1, PT, R158.reuse, UR10, PT ;  /* 0x0000000a9e007c0c */ /* 0x040fe2000bf26270 */
[----:B------:R-:W-:Y:S01]  /*2040*/  IMAD.SHL.U32 R19, R5, 0x100, RZ ;  /* 0x0000010005137824 */ /* 0x000fe200078e00ff */
[----:B------:R-:W-:Y:S01]  /*2050*/  IADD3 R22, P2, R158, R22, RZ ;  /* 0x000000169e167210 */ /* 0x000fe20007f5e0ff */
[----:B----4-:R-:W-:-:S03]  /*2060*/  IMAD.WIDE R20, R18, 0x2, RZ ;  /* 0x0000000212147825 */ /* 0x010fc600078e02ff */
[----:B------:R-:W-:Y:S01]  /*2070*/  ISETP.GE.OR P1, PT, R19, R152, P1 ;  /* 0x000000981300720c */ /* 0x000fe20000f26670 */
[----:B------:R-:W-:Y:S01]  /*2080*/  IMAD R6, R18, -0x2, R152 ;  /* 0xfffffffe12067824 */ /* 0x000fe200078e0298 */
[----:B------:R-:W-:Y:S01]  /*2090*/  IADD3.X R23, R159, R23, R153, P2, !PT ;  /* 0x000000179f177210 */ /* 0x000fe200017fe499 */
[----:B------:R-:W-:-:S04]  /*20a0*/  IMAD.WIDE R162, R5, 0x100, R20 ;  /* 0x0000010005a27825 */ /* 0x000fc800078e0214 */
[----:B------:R-:W-:-:S06]  /*20b0*/  IMAD.IADD R5, R6, 0x1, -R19 ;  /* 0x0000000106057824 */ /* 0x000fcc00078e0a13 */
[----:B------:R-:W-:Y:S05]  /*20c0*/  @P1 BRA `(.L_x_29) ;  /* 0x0000009000a41947 */ /* 0x000fea0003800000 */
[----:B------:R-:W0:Y:S01]  /*20d0*/  LDC.64 R20, c[0x0][0x6c8] ;  /* 0x0001b200ff147b82 */ /* 0x000e220000000a00 */
[----:B---3-5:R-:W-:Y:S01]  /*20e0*/  FSETP.NEU.AND P2, PT, R10, RZ, PT ;  /* 0x000000ff0a00720b */ /* 0x028fe20003f4d000 */
[----:B------:R-:W-:Y:S01]  /*20f0*/  IMAD.IADD R166, R16, 0x1, -R158 ;  /* 0x0000000110a67824 */ /* 0x000fe200078e0a9e */
[----:B------:R-:W-:Y:S01]  /*2100*/  ISETP.GT.AND P1, PT, R5, RZ, PT ;  /* 0x000000ff0500720c */ /* 0x000fe20003f24270 */
[----:B------:R-:W-:Y:S03]  /*2110*/  BSSY B0, `(.L_x_29) ;  /* 0x0000924000007945 */ /* 0x000fe60003800000 */
[----:B------:R-:W-:Y:S01]  /*2120*/  ISETP.GT.AND P5, PT, R166, RZ, P1 ;  /* 0x000000ffa600720c */ /* 0x000fe20000fa4270 */
[-C--:B0-----:R-:W-:Y:S02]  /*2130*/  IMAD R6, R163, R20.reuse, RZ ;  /* 0x00000014a3067224 */ /* 0x081fe400078e02ff */
[----:B------:R-:W-:-:S04]  /*2140*/  IMAD.WIDE.U32 R168, R162, R20, R22 ;  /* 0x00000014a2a87225 */ /* 0x000fc800078e0016 */
[----:B------:R-:W-:-:S04]  /*2150*/  IMAD R19, R162, R21, R6 ;  /* 0x00000015a2137224 */ /* 0x000fc800078e0206 */
[----:B------:R-:W-:Y:S01]  /*2160*/  IMAD.IADD R173, R169, 0x1, R19 ;  /* 0x00000001a9ad7824 */ /* 0x000fe200078e0213 */
[----:B------:R-:W-:Y:S06]  /*2170*/  @!P2 BRA `(.L_x_30) ;  /* 0x000000640068a947 */ /* 0x000fec0003800000 */
[----:B------:R-:W-:Y:S01]  /*2180*/  ULDC.64 UR10, c[0x0][0x6b8] ;  /* 0x0001ae00000a7ab9 */ /* 0x000fe20000000a00 */
[----:B------:R-:W-:Y:S01]  /*2190*/  ULDC.64 UR14, c[0x0][0x6b0] ;  /* 0x0001ac00000e7ab9 */ /* 0x000fe20000000a00 */
[----:B------:R-:W-:Y:S01]  /*21a0*/  IMAD.WIDE.U32 R22, R4, UR10, R14 ;  /* 0x0000000a04167c25 */ /* 0x000fe2000f8e000e */
[----:B------:R-:W-:Y:S01]  /*21b0*/  ULDC.64 UR22, c[0x0][0x6a8] ;  /* 0x0001aa0000167ab9 */ /* 0x000fe20000000a00 */
[----:B------:R-:W0:Y:S01]  /*21c0*/  LDC.64 R160, c[0x0][0x6b0] ;  /* 0x0001ac00ffa07b82 */ /* 0x000e220000000a00 */
[----:B------:R-:W-:Y:S01]  /*21d0*/  ULDC.64 UR12, c[0x0][0x6c0] ;  /* 0x0001b000000c7ab9 */ /* 0x000fe20000000a00 */
[----:B------:R-:W-:Y:S01]  /*21e0*/  IMAD R19, R154, UR10, RZ ;  /* 0x0000000a9a137c24 */ /* 0x000fe2000f8e02ff */
[----:B------:R-:W-:-:S03]  /*21f0*/  IADD3 R154, P2, R158, R22, RZ ;  /* 0x000000169e9a7210 */ /* 0x000fc60007f5e0ff */
[----:B------:R-:W-:Y:S02]  /*2200*/  IMAD R167, R4, UR11, R19 ;  /* 0x0000000b04a77c24 */ /* 0x000fe4000f8e0213 */
[----:B------:R-:W-:-:S03]  /*2210*/  IMAD R19, R163, UR14, RZ ;  /* 0x0000000ea3137c24 */ /* 0x000fc6000f8e02ff */
[----:B------:R-:W-:Y:S01]  /*2220*/  IADD3.X R155, R159, R23, R167, P2, !PT ;  /* 0x000000179f9b7210 */ /* 0x000fe200017fe4a7 */
[C---:B------:R-:W-:Y:S02]  /*2230*/  IMAD R169, R162.reuse, UR15, R19 ;  /* 0x0000000fa2a97c24 */ /* 0x040fe4000f8e0213 */
[----:B------:R-:W-:-:S04]  /*2240*/  IMAD.WIDE.U32 R22, R162, UR14, R154 ;  /* 0x0000000ea2167c25 */ /* 0x000fc8000f8e009a */
[----:B------:R-:W-:Y:S01]  /*2250*/  IMAD.IADD R19, R23, 0x1, R169 ;  /* 0x0000000117137824 */ /* 0x000fe200078e02a9 */
[----:B------:R-:W-:-:S04]  /*2260*/  LEA R152, P2, R22, UR22, 0x2 ;  /* 0x0000001616987c11 */ /* 0x000fc8000f8410ff */
[----:B------:R-:W-:-:S05]  /*2270*/  LEA.HI.X R153, R22, UR23, R19, 0x2, P2 ;  /* 0x0000001716997c11 */ /* 0x000fca00090f1413 */
[----:B------:R-:W3:Y:S01]  /*2280*/  @P5 LDG.E.LTC128B R19, desc[UR16][R152.64] ;  /* 0x0000001098135981 */ /* 0x000ee2000c1e1920 */
[----:B------:R-:W-:Y:S01]  /*2290*/  IMAD.WIDE.U32 R156, R162, UR14, R158 ;  /* 0x0000000ea29c7c25 */ /* 0x000fe2000f8e009e */
[----:B------:R-:W-:Y:S01]  /*22a0*/  LEA R22, P2, R168, UR12, 0x2 ;  /* 0x0000000ca8167c11 */ /* 0x000fe2000f8410ff */
[----:B------:R-:W-:Y:S02]  /*22b0*/  BSSY B1, `(.L_x_31) ;  /* 0x0000016000017945 */ /* 0x000fe40003800000 */
[----:B0-----:R-:W-:Y:S01]  /*22c0*/  IMAD.WIDE.U32 R170, R162, UR14, R160 ;  /* 0x0000000ea2aa7c25 */ /* 0x001fe2000f8e00a0 */
[----:B------:R-:W-:Y:S02]  /*22d0*/  IADD3 R160, P3, R14, R156, RZ ;  /* 0x0000009c0ea07210 */ /* 0x000fe40007f7e0ff */
[----:B------:R-:W-:Y:S01]  /*22e0*/  LEA.HI.X R23, R168, UR13, R173, 0x2, P2 ;  /* 0x0000000da8177c11 */ /* 0x000fe200090f14ad */
[----:B------:R-:W-:Y:S01]  /*22f0*/  IMAD.IADD R173, R169, 0x1, R171 ;  /* 0x00000001a9ad7824 */ /* 0x000fe200078e02ab */
[----:B------:R-:W-:-:S02]  /*2300*/  IADD3.X R161, R15, R169, R157, P3, !PT ;  /* 0x000000a90fa17210 */ /* 0x000fc40001ffe49d */
[----:B------:R-:W-:Y:S02]  /*2310*/  ISETP.GT.AND P2, PT, R5, 0x1, PT ;  /* 0x000000010500780c */ /* 0x000fe40003f44270 */
[----:B------:R-:W-:Y:S01]  /*2320*/  IADD3 R6, P3, R154, R170, RZ ;  /* 0x000000aa9a067210 */ /* 0x000fe20007f7e0ff */
[----:B------:R-:W-:Y:S01]  /*2330*/  IMAD.WIDE.U32 R160, R4, UR10, R160 ;  /* 0x0000000a04a07c25 */ /* 0x000fe2000f8e00a0 */
[----:B------:R-:W-:-:S03]  /*2340*/  LEA R156, P6, R20, R22, 0x2 ;  /* 0x00000016149c7211 */ /* 0x000fc600078c10ff */
[----:B------:R-:W-:Y:S01]  /*2350*/  IMAD.X R155, R173, 0x1, R155, P3 ;  /* 0x00000001ad9b7824 */ /* 0x000fe200018e069b */
[----:B------:R-:W-:Y:S01]  /*2360*/  LEA R154, P3, R6, UR22, 0x2 ;  /* 0x00000016069a7c11 */ /* 0x000fe2000f8610ff */
[----:B------:R-:W-:-:S03]  /*2370*/  IMAD.IADD R161, R167, 0x1, R161 ;  /* 0x00000001a7a17824 */ /* 0x000fc600078e02a1 */
[----:B------:R-:W-:Y:S02]  /*2380*/  LEA.HI.X R155, R6, UR23, R155, 0x2, P3 ;  /* 0x00000017069b7c11 */ /* 0x000fe400098f149b */
[----:B------:R-:W-:Y:S01]  /*2390*/  LEA R162, P3, R160, UR22, 0x2 ;  /* 0x00000016a0a27c11 */ /* 0x000fe2000f8610ff */
[----:B---3--:R-:W-:-:S04]  /*23a0*/  FMUL R163, R19, R10 ;  /* 0x0000000a13a37220 */ /* 0x008fc80000400000 */
[----:B--2---:R-:W-:Y:S01]  /*23b0*/  FFMA R169, R24, R11, R163 ;  /* 0x0000000b18a97223 */ /* 0x004fe200000000a3 */
[----:B------:R-:W-:-:S04]  /*23c0*/  LEA.HI.X R163, R160, UR23, R161, 0x2, P3 ;  /* 0x00000017a0a37c11 */ /* 0x000fc800098f14a1 */
[----:B------:R0:W-:Y:S01]  /*23d0*/  @P5 STG.E desc[UR16][R22.64], R169 ;  /* 0x000000a916005986 */ /* 0x0001e2000c101910 */
[----:B------:R-:W-:-:S13]  /*23e0*/  ISETP.GT.AND P5, PT, R166, RZ, P2 ;  /* 0x000000ffa600720c */ /* 0x000fda00017a4270 */
[----:B0-----:R-:W-:Y:S05]  /*23f0*/  @!P5 BRA `(.L_x_32) ;  /* 0x000000000004d947 */ /* 0x001fea0003800000 */
[----:B------:R0:W5:Y:S02]  /*2400*/  LDG.E.LTC128B R19, desc[UR16][R154.64] ;  /* 0x000000109a137981 */ /* 0x000164000c1e1920 */
.L_x_32:
[----:B------:R-:W-:Y:S05]  /*2410*/  BSYNC B1 ;  /* 0x0000000000017941 */ /* 0x000fea0003800000 */
.L_x_31:
[----:B-----5:R-:W-:Y:S01]  /*2420*/  FMUL R6, R19, R10 ;  /* 0x0000000a13067220 */ /* 0x020fe20000400000 */
[----:B------:R-:W-:Y:S01]  /*2430*/  LEA.HI.X R157, R20, R23, R21, 0x2, P6 ;  /* 0x00000017149d7211 */ /* 0x000fe200030f1415 */
[----:B------:R-:W-:Y:S01]  /*2440*/  BSSY B1, `(.L_x_33) ;  /* 0x0000008000017945 */ /* 0x000fe20003800000 */
[----:B------:R-:W-:Y:S01]  /*2450*/  ISETP.GT.AND P3, PT, R166, 0x8, P1 ;  /* 0x00000008a600780c */ /* 0x000fe20000f64270 */
[----:B------:R-:W-:Y:S01]  /*2460*/  FFMA R161, R25, R11, R6 ;  /* 0x0000000b19a17223 */ /* 0x000fe20000000006 */
[----:B------:R-:W-:-:S04]  /*2470*/  IADD3 R24, P1, P6, R14, R170, R158 ;  /* 0x000000aa0e187210 */ /* 0x000fc80007e3e09e */
[----:B------:R1:W-:Y:S01]  /*2480*/  @P5 STG.E desc[UR16][R156.64], R161 ;  /* 0x000000a19c005986 */ /* 0x0003e2000c101910 */
[----:B------:R-:W-:-:S06]  /*2490*/  IADD3.X R25, R15, R173, R159, P1, P6 ;  /* 0x000000ad0f197210 */ /* 0x000fcc0000fec49f */
[----:B------:R-:W-:Y:S05]  /*24a0*/  @!P3 BRA `(.L_x_34) ;  /* 0x000000000004b947 */ /* 0x000fea0003800000 */
[----:B------:R2:W5:Y:S02]  /*24b0*/  LDG.E.LTC128B R19, desc[UR16][R162.64+0x20] ;  /* 0x00002010a2137981 */ /* 0x000564000c1e1920 */
.L_x_34:
[----:B------:R-:W-:Y:S05]  /*24c0*/  BSYNC B1 ;  /* 0x0000000000017941 */ /* 0x000fea0003800000 */
.L_x_33:
[----:B-----5:R-:W-:Y:S01]  /*24d0*/  FMUL R159, R19, R10 ;  /* 0x0000000a139f7220 */ /* 0x020fe20000400000 */
[----:B------:R-:W-:Y:S01]  /*24e0*/  ISETP.GT.AND P2, PT, R166, 0x8, P2 ;  /* 0x00000008a600780c */ /* 0x000fe20001744270 */
[----:B------:R-:W-:Y:S01]  /*24f0*/  IMAD.WIDE.U32 R24, R4, UR10, R24 ;  /* 0x0000000a04187c25 */ /* 0x000fe2000f8e0018 */
[----:B------:R-:W-:-:S03]  /*2500*/  ISETP.GT.AND P1, PT, R5, 0x8, PT ;  /* 0x000000080500780c */ /* 0x000fc60003f24270 */
[----:B-1----:R-:W-:Y:S01]  /*2510*/  FFMA R161, R26, R11, R159 ;  /* 0x0000000b1aa17223 */ /* 0x002fe2000000009f */
[----:B------:R-:W-:Y:S01]  /*2520*/  USHF.L.U64.HI UR13, UR14, 0x5, UR15 ;  /* 0x000000050e0d7899 */ /* 0x000fe2000801020f */
[----:B------:R-:W-:Y:S01]  /*2530*/  IMAD.IADD R25, R167, 0x1, R25 ;  /* 0x00000001a7197824 */ /* 0x000fe200078e0219 */
[----:B------:R-:W-:Y:S01]  /*2540*/  LEA R158, P6, R24, UR22, 0x2 ;  /* 0x00000016189e7c11 */ /* 0x000fe2000f8c10ff */
[----:B------:R-:W-:Y:S01]  /*2550*/  USHF.L.U32 UR12, UR14, 0x5, URZ ;  /* 0x000000050e0c7899 */ /* 0x000fe2000800063f */
[----:B------:R1:W-:Y:S01]  /*2560*/  @P3 STG.E desc[UR16][R22.64+0x20], R161 ;  /* 0x000020a116003986 */ /* 0x0003e2000c101910 */
[----:B------:R-:W-:Y:S01]  /*2570*/  BSSY B1, `(.L_x_35) ;  /* 0x0000005000017945 */ /* 0x000fe20003800000 */
[----:B------:R-:W-:Y:S02]  /*2580*/  ISETP.GT.AND P5, PT, R166, RZ, P1 ;  /* 0x000000ffa600720c */ /* 0x000fe40000fa4270 */
[----:B------:R-:W-:Y:S01]  /*2590*/  LEA.HI.X R159, R24, UR23, R25, 0x2, P6 ;  /* 0x00000017189f7c11 */ /* 0x000fe2000b0f1419 */
[----:B------:R-:W-:Y:S10]  /*25a0*/  @!P2 BRA `(.L_x_36) ;  /* 0x000000000004a947 */ /* 0x000ff40003800000 */
[----:B------:R3:W5:Y:S02]  /*25b0*/  LDG.E.LTC128B R19, desc[UR16][R158.64+0x20] ;  /* 0x000020109e137981 */ /* 0x000764000c1e1920 */
.L_x_36:
[----:B------:R-:W-:Y:S05]  /*25c0*/  BSYNC B1 ;  /* 0x0000000000017941 */ /* 0x000fea0003800000 */
.L_x_35:
[----:B-----5:R-:W-:Y:S01]  /*25d0*/  FMUL R4, R19, R10 ;  /* 0x0000000a13047220 */ /* 0x020fe20000400000 */
[----:B---3--:R-:W-:Y:S01]  /*25e0*/  IADD3 R158, P3, R152, UR12, RZ ;  /* 0x0000000c989e7c10 */ /* 0x008fe2000ff7e0ff */
[----:B--2---:R-:W-:Y:S02]  /*25f0*/  IMAD.MOV.U32 R163, RZ, RZ, R19 ;  /* 0x000000ffffa37224 */ /* 0x004fe400078e0013 */
[----:B------:R-:W-:Y:S01]  /*2600*/  FFMA R167, R27, R11, R4 ;  /* 0x0000000b1ba77223 */ /* 0x000fe20000000004 */
[----:B------:R-:W-:Y:S01]  /*2610*/  @P2 IMAD.MOV.U32 R24, RZ, RZ, R156 ;  /* 0x000000ffff182224 */ /* 0x000fe200078e009c */
[----:B------:R-:W-:Y:S01]  /*2620*/  IADD3.X R159, R153, UR13, RZ, P3, !PT ;  /* 0x0000000d999f7c10 */ /* 0x000fe20009ffe4ff */
[----:B------:R-:W-:-:S05]  /*2630*/  @P2 IMAD.MOV.U32 R25, RZ, RZ, R157 ;  /* 0x000000ffff192224 */ /* 0x000fca00078e009d */
[----:B------:R2:W-:Y:S04]  /*2640*/  @P2 STG.E desc[UR16][R24.64+0x20], R167 ;  /* 0x000020a718002986 */ /* 0x0005e8000c101910 */
[----:B------:R-:W3:Y:S01]  /*2650*/  @P5 LDG.E.LTC128B R163, desc[UR16][R158.64] ;  /* 0x000000109ea35981 */ /* 0x000ee2000c1e1920 */
[C---:B------:R-:W-:Y:S01]  /*2660*/  IMAD.SHL.U32 R4, R20.reuse, 0x20, RZ ;  /* 0x0000002014047824 */ /* 0x040fe200078e00ff */
[----:B------:R-:W-:Y:S01]  /*2670*/  SHF.L.U64.HI R6, R20, 0x5, R21 ;  /* 0x0000000514067819 */ /* 0x000fe20000010215 */
[----:B------:R-:W-:Y:S01]  /*2680*/  BSSY B1, `(.L_x_37) ;  /* 0x000000c000017945 */ /* 0x000fe20003800000 */
[----:B------:R-:W-:Y:S02]  /*2690*/  ISETP.GT.AND P3, PT, R5, 0x9, PT ;  /* 0x000000090500780c */ /* 0x000fe40003f64270 */
[----:B------:R-:W-:-:S02]  /*26a0*/  IADD3 R160, P6, R4, R22, RZ ;  /* 0x0000001604a07210 */ /* 0x000fc40007fde0ff */
[----:B------:R-:W-:-:S03]  /*26b0*/  ISETP.GT.AND P2, PT, R166, RZ, P3 ;  /* 0x000000ffa600720c */ /* 0x000fc60001f44270 */
[----:B-1----:R-:W-:Y:S01]  /*26c0*/  IMAD.X R161, R6, 0x1, R23, P6 ;  /* 0x0000000106a17824 */ /* 0x002fe200030e0617 */
[----:B------:R-:W-:-:S04]  /*26d0*/  IADD3 R26, P6, R154, UR12, RZ ;  /* 0x0000000c9a1a7c10 */ /* 0x000fc8000ffde0ff */
[----:B------:R-:W-:Y:S01]  /*26e0*/  IADD3.X R27, R155, UR13, RZ, P6, !PT ;  /* 0x0000000d9b1b7c10 */ /* 0x000fe2000b7fe4ff */
[----:B---3--:R-:W-:-:S04]  /*26f0*/  FMUL R19, R163, R10 ;  /* 0x0000000aa3137220 */ /* 0x008fc80000400000 */
[----:B------:R-:W-:-:S05]  /*2700*/  FFMA R19, R28, R11, R19 ;  /* 0x0000000b1c137223 */ /* 0x000fca0000000013 */
[----:B------:R2:W-:Y:S01]  /*2710*/  @P5 STG.E desc[UR16][R160.64], R19 ;  /* 0x00000013a0005986 */ /* 0x0005e2000c101910 */
[----:B------:R-:W-:Y:S05]  /*2720*/  @!P2 BRA `(.L_x_38) ;  /* 0x000000000004a947 */ /* 0x000fea0003800000 */
[----:B------:R1:W5:Y:S02]  /*2730*/  LDG.E.LTC128B R163, desc[UR16][R26.64] ;  /* 0x000000101aa37981 */ /* 0x000364000c1e1920 */
.L_x_38:
[----:B------:R-:W-:Y:S05]  /*2740*/  BSYNC B1 ;  /* 0x0000000000017941 */ /* 0x000fea0003800000 */
.L_x_37:
[----:B------:R-:W-:Y:S01]  /*2750*/  UIADD3 UR10, UP0, UR12, 0x20, URZ ;  /* 0x000000200c0a7890 */ /* 0x000fe2000ff1e03f */
[----:B------:R-:W-:Y:S01]  /*2760*/  ISETP.GT.AND P1, PT, R166, 0x8, P1 ;  /* 0x00000008a600780c */ /* 0x000fe20000f24270 */
[----:B-----5:R-:W-:Y:S01]  /*2770*/  FMUL R20, R163, R10 ;  /* 0x0000000aa3147220 */ /* 0x020fe20000400000 */
[----:B--2---:R-:W-:Y:S01]  /*2780*/  IADD3 R24, P5, R4, R156, RZ ;  /* 0x0000009c04187210 */ /* 0x004fe20007fbe0ff */
[----:B------:R-:W-:Y:S01]  /*2790*/  UIADD3.X UR11, URZ, UR13, URZ, UP0, !UPT ;  /* 0x0000000d3f0b7290 */ /* 0x000fe200087fe43f */
[----:B------:R-:W-:Y:S01]  /*27a0*/  IMAD.MOV.U32 R167, RZ, RZ, R163 ;  /* 0x000000ffffa77224 */ /* 0x000fe200078e00a3 */
[----:B------:R-:W-:Y:S01]  /*27b0*/  IADD3 R28, P6, R152, UR10, RZ ;  /* 0x0000000a981c7c10 */ /* 0x000fe2000ffde0ff */
[----:B------:R-:W-:Y:S01]  /*27c0*/  FFMA R169, R29, R11, R20 ;  /* 0x0000000b1da97223 */ /* 0x000fe20000000014 */
[----:B------:R-:W-:Y:S02]  /*27d0*/  IMAD.X R25, R6, 0x1, R157, P5 ;  /* 0x0000000106197824 */ /* 0x000fe400028e069d */
[----:B------:R-:W-:-:S03]  /*27e0*/  IADD3.X R29, R153, UR11, RZ, P6, !PT ;  /* 0x0000000b991d7c10 */ /* 0x000fc6000b7fe4ff */
[----:B------:R2:W-:Y:S04]  /*27f0*/  @P2 STG.E desc[UR16][R24.64], R169 ;  /* 0x000000a918002986 */ /* 0x0005e8000c101910 */
[----:B------:R-:W3:Y:S01]  /*2800*/  @P1 LDG.E.LTC128B R167, desc[UR16][R28.64] ;  /* 0x000000101ca71981 */ /* 0x000ee2000c1e1920 */
[----:B------:R-:W-:Y:S01]  /*2810*/  IADD3 R20, P2, R4, 0x20, RZ ;  /* 0x0000002004147810 */ /* 0x000fe20007f5e0ff */
[----:B------:R-:W-:Y:S01]  /*2820*/  BSSY B1, `(.L_x_39) ;  /* 0x000000e000017945 */ /* 0x000fe20003800000 */
[----:B------:R-:W-:Y:S02]  /*2830*/  ISETP.GT.AND P5, PT, R166, 0x8, P3 ;  /* 0x00000008a600780c */ /* 0x000fe40001fa4270 */
[----:B------:R-:W-:Y:S01]  /*2840*/  IADD3 R22, P6, R20, R22, RZ ;  /* 0x0000001614167210 */ /* 0x000fe20007fde0ff */
[----:B------:R-:W-:Y:S01]  /*2850*/  IMAD.X R19, RZ, RZ, R6, P2 ;  /* 0x000000ffff137224 */ /* 0x000fe200010e0606 */
[----:B------:R-:W-:-:S02]  /*2860*/  IADD3 R152, P3, R154, UR10, RZ ;  /* 0x0000000a9a987c10 */ /* 0x000fc4000ff7e0ff */
[----:B------:R-:W-:Y:S01]  /*2870*/  ISETP.GT.AND P2, PT, R5, 0x10, PT ;  /* 0x000000100500780c */ /* 0x000fe20003f44270 */
[----:B------:R-:W-:Y:S01]  /*2880*/  IMAD.X R23, R19, 0x1, R23, P6 ;  /* 0x0000000113177824 */ /* 0x000fe200030e0617 */
[----:B------:R-:W-:Y:S02]  /*2890*/  IADD3 R162, P6, R20, R156, RZ ;  /* 0x0000009c14a27210 */ /* 0x000fe40007fde0ff */
[----:B------:R-:W-:Y:S01]  /*28a0*/  IADD3.X R153, R155, UR11, RZ, P3, !PT ;  /* 0x0000000b9b997c10 */ /* 0x000fe20009ffe4ff */
[----:B---3--:R-:W-:-:S04]  /*28b0*/  FMUL R21, R167, R10 ;  /* 0x0000000aa7157220 */ /* 0x008fc80000400000 */
[----:B------:R-:W-:-:S05]  /*28c0*/  FFMA R21, R30, R11, R21 ;  /* 0x0000000b1e157223 */ /* 0x000fca0000000015 */
[----:B------:R2:W-:Y:S01]  /*28d0*/  @P1 STG.E desc[UR16][R22.64], R21 ;  /* 0x0000001516001986 */ /* 0x0005e2000c101910 */
[----:B------:R-:W-:Y:S05]  /*28e0*/  @!P5 BRA `(.L_x_40) ;  /* 0x000000000004d947 */ /* 0x000fea0003800000 */
[----:B------:R3:W5:Y:S02]  /*28f0*/  LDG.E.LTC128B R167, desc[UR16][R152.64] ;  /* 0x0000001098a77981 */ /* 0x000764000c1e1920 */
.L_x_40:
[----:B------:R-:W-:Y:S05]  /*2900*/  BSYNC B1 ;  /* 0x0000000000017941 */ /* 0x000fea0003800000 */
.L_x_39:
[----:B--2--5:R-:W-:Y:S01]  /*2910*/  FMUL R22, R167, R10 ;  /* 0x0000000aa7167220 */ /* 0x024fe20000400000 */
[----:B------:R-:W-:Y:S01]  /*2920*/  IMAD.X R163, R19, 0x1, R157, P6 ;  /* 0x0000000113a37824 */ /* 0x000fe200030e069d */
[----:B------:R-:W-:Y:S01]  /*2930*/  ISETP.GT.AND P3, PT, R166, RZ, P2 ;  /* 0x000000ffa600720c */ /* 0x000fe20001764270 */
[----:B------:R-:W-:Y:S01]  /*2940*/  BSSY B1, `(.L_x_41) ;  /* 0x0000008000017945 */ /* 0x000fe20003800000 */
[----:B------:R-:W-:Y:S01]  /*2950*/  FFMA R21, R31, R11, R22 ;  /* 0x0000000b1f157223 */ /* 0x000fe20000000016 */
[----:B------:R-:W-:Y:S02]  /*2960*/  IADD3 R30, P1, R158, UR12, RZ ;  /* 0x0000000c9e1e7c10 */ /* 0x000fe4000ff3e0ff */
[----:B------:R-:W-:Y:S02]  /*2970*/  IADD3 R28, P6, R160, R4, RZ ;  /* 0x00000004a01c7210 */ /* 0x000fe40007fde0ff */
[----:B------:R2:W-:Y:S01]  /*2980*/  @P5 STG.E desc[UR16][R162.64], R21 ;  /* 0x00000015a2005986 */ /* 0x0005e2000c101910 */
[----:B------:R-:W-:-:S05]  /*2990*/  IADD3.X R31, R159, UR13, RZ, P1, !PT ;  /* 0x0000000d9f1f7c10 */ /* 0x000fca0008ffe4ff */
[----:B------:R-:W-:Y:S05]  /*29a0*/  @!P3 BRA `(.L_x_42) ;  /* 0x000000000004b947 */ /* 0x000fea0003800000 */
[----:B------:R4:W5:Y:S02]  /*29b0*/  LDG.E.LTC128B R167, desc[UR16][R30.64] ;  /* 0x000000101ea77981 */ /* 0x000964000c1e1920 */
.L_x_42:
[----:B------:R-:W-:Y:S05]  /*29c0*/  BSYNC B1 ;  /* 0x0000000000017941 */ /* 0x000fea0003800000 */
.L_x_41:
[----:B------:R-:W-:Y:S01]  /*29d0*/  ISETP.GT.AND P1, PT, R5, 0x11, PT ;  /* 0x000000110500780c */ /* 0x000fe20003f24270 */
[----:B--2--5:R-:W-:Y:S01]  /*29e0*/  FMUL R21, R167, R10 ;  /* 0x0000000aa7157220 */ /* 0x024fe20000400000 */
[----:B------:R-:W-:Y:S01]  /*29f0*/  IMAD.X R29, R161, 0x1, R6, P6 ;  /* 0x00000001a11d7824 */ /* 0x000fe200030e0606 */
[----:B------:R-:W-:Y:S01]  /*2a00*/  BSSY B1, `(.L_x_43) ;  /* 0x0000009000017945 */ /* 0x000fe20003800000 */
[----:B------:R-:W-:Y:S01]  /*2a10*/  ISETP.GT.AND P5, PT, R166, RZ, P1 ;  /* 0x000000ffa600720c */ /* 0x000fe20000fa4270 */
[----:B------:R-:W-:Y:S01]  /*2a20*/  FFMA R21, R32, R11, R21 ;  /* 0x0000000b20157223 */ /* 0x000fe20000000015 */
[----:B------:R-:W-:-:S04]  /*2a30*/  IADD3 R22, P6, R24, R4, RZ ;  /* 0x0000000418167210 */ /* 0x000fc80007fde0ff */
[----:B------:R2:W-:Y:S01]  /*2a40*/  @P3 STG.E desc[UR16][R28.64], R21 ;  /* 0x000000151c003986 */ /* 0x0005e2000c101910 */
[----:B---3--:R-:W-:-:S04]  /*2a50*/  IADD3 R152, P3, R26, UR12, RZ ;  /* 0x0000000c1a987c10 */ /* 0x008fc8000ff7e0ff */
[----:B------:R-:W-:Y:S02]  /*2a60*/  IADD3.X R153, R27, UR13, RZ, P3, !PT ;  /* 0x0000000d1b997c10 */ /* 0x000fe40009ffe4ff */
[----:B------:R-:W-:Y:S07]  /*2a70*/  @!P5 BRA `(.L_x_44) ;  /* 0x000000000004d947 */ /* 0x000fee0003800000 */
[----:B------:R3:W5:Y:S02]  /*2a80*/  LDG.E.LTC128B R167, desc[UR16][R152.64] ;  /* 0x0000001098a77981 */ /* 0x000764000c1e1920 */
.L_x_44:
[----:B------:R-:W-:Y:S05]  /*2a90*/  BSYNC B1 ;  /* 0x0000000000017941 */ /* 0x000fea0003800000 */
.L_x_43:
[----:B-----5:R-:W-:Y:S01]  /*2aa0*/  FMUL R32, R167, R10 ;  /* 0x0000000aa7207220 */ /* 0x020fe20000400000 */
[----:B------:R-:W-:Y:S01]  /*2ab0*/  IMAD.X R23, R25, 0x1, R6, P6 ;  /* 0x0000000119177824 */ /* 0x000fe200030e0606 */
[----:B------:R-:W-:Y:S01]  /*2ac0*/  ISETP.GT.AND P3, PT, R166, 0x8, P2 ;  /* 0x00000008a600780c */ /* 0x000fe20001764270 */
[----:B------:R-:W-:Y:S01]  /*2ad0*/  BSSY B1, `(.L_x_45) ;  /* 0x0000007000017945 */ /* 0x000fe20003800000 */
[----:B--2---:R-:W-:Y:S01]  /*2ae0*/  FFMA R21, R33, R11, R32 ;  /* 0x0000000b21157223 */ /* 0x004fe20000000020 */
[----:B------:R-:W-:-:S04]  /*2af0*/  IADD3 R32, P2, R158, UR10, RZ ;  /* 0x0000000a9e207c10 */ /* 0x000fc8000ff5e0ff */
[----:B------:R2:W-:Y:S01]  /*2b00*/  @P5 STG.E desc[UR16][R22.64], R21 ;  /* 0x0000001516005986 */ /* 0x0005e2000c101910 */
[----:B------:R-:W-:-:S05]  /*2b10*/  IADD3.X R33, R159, UR11, RZ, P2, !PT ;  /* 0x0000000b9f217c10 */ /* 0x000fca00097fe4ff */
[----:B------:R-:W-:Y:S05]  /*2b20*/  @!P3 BRA `(.L_x_46) ;  /* 0x000000000004b947 */ /* 0x000fea0003800000 */
[----:B------:R0:W5:Y:S02]  /*2b30*/  LDG.E.LTC128B R167, desc[UR16][R32.64] ;  /* 0x0000001020a77981 */ /* 0x000164000c1e1920 */
.L_x_46:
[----:B------:R-:W-:Y:S05]  /*2b40*/  BSYNC B1 ;  /* 0x0000000000017941 */ /* 0x000fea0003800000 */
.L_x_45:
[----:B0-----:R-:W-:Y:S01]  /*2b50*/  IADD3 R32, P5, R20, R160, RZ ;  /* 0x000000a014207210 */ /* 0x001fe20007fbe0ff */
[----:B--2--5:R-:W-:Y:S01]  /*2b60*/  FMUL R21, R167, R10 ;  /* 0x0000000aa7157220 */ /* 0x024fe20000400000 */
[----:B------:R-:W-:Y:S01]  /*2b70*/  ISETP.GT.AND P1, PT, R166, 0x8, P1 ;  /* 0x00000008a600780c */ /* 0x000fe20000f24270 */
[----:B------:R-:W-:Y:S01]  /*2b80*/  BSSY B1, `(.L_x_47) ;  /* 0x000000a000017945 */ /* 0x000fe20003800000 */
[----:B-1----:R-:W-:Y:S01]  /*2b90*/  IADD3 R26, P6, R26, UR10, RZ ;  /* 0x0000000a1a1a7c10 */ /* 0x002fe2000ffde0ff */
[----:B------:R-:W-:Y:S01]  /*2ba0*/  FFMA R21, R34, R11, R21 ;  /* 0x0000000b22157223 */ /* 0x000fe20000000015 */
[----:B------:R-:W-:Y:S01]  /*2bb0*/  IMAD.X R33, R19, 0x1, R161, P5 ;  /* 0x0000000113217824 */ /* 0x000fe200028e06a1 */
[----:B------:R-:W-:Y:S02]  /*2bc0*/  ISETP.GT.AND P2, PT, R5, 0x18, PT ;  /* 0x000000180500780c */ /* 0x000fe40003f44270 */
[----:B------:R-:W-:Y:S02]  /*2bd0*/  IADD3 R154, P5, R20, R24, RZ ;  /* 0x00000018149a7210 */ /* 0x000fe40007fbe0ff */
[----:B------:R0:W-:Y:S01]  /*2be0*/  @P3 STG.E desc[UR16][R32.64], R21 ;  /* 0x0000001520003986 */ /* 0x0001e2000c101910 */
[----:B------:R-:W-:-:S03]  /*2bf0*/  IADD3.X R27, R27, UR11, RZ, P6, !PT ;  /* 0x0000000b1b1b7c10 */ /* 0x000fc6000b7fe4ff */
[----:B------:R-:W-:Y:S07]  /*2c00*/  @!P1 BRA `(.L_x_48) ;  /* 0x0000000000049947 */ /* 0x000fee0003800000 */
[----:B------:R1:W5:Y:S02]  /*2c10*/  LDG.E.LTC128B R167, desc[UR16][R26.64] ;  /* 0x000000101aa77981 */ /* 0x000364000c1e1920 */
.L_x_48:
[----:B------:R-:W-:Y:S05]  /*2c20*/  BSYNC B1 ;  /* 0x0000000000017941 */ /* 0x000fea0003800000 */
.L_x_47:
[----:B-----5:R-:W-:Y:S01]  /*2c30*/  FMUL R24, R167, R10 ;  /* 0x0000000aa7187220 */ /* 0x020fe20000400000 */
[----:B------:R-:W-:Y:S01]  /*2c40*/  IMAD.X R155, R19, 0x1, R25, P5 ;  /* 0x00000001139b7824 */ /* 0x000fe200028e0619 */
[----:B------:R-:W-:Y:S01]  /*2c50*/  ISETP.GT.AND P3, PT, R166, RZ, P2 ;  /* 0x000000ffa600720c */ /* 0x000fe20001764270 */
[----:B------:R-:W-:Y:S01]  /*2c60*/  BSSY B1, `(.L_x_49) ;  /* 0x0000008000017945 */ /* 0x000fe20003800000 */
[----:B------:R-:W-:Y:S01]  /*2c70*/  FFMA R35, R35, R11, R24 ;  /* 0x0000000b23237223 */ /* 0x000fe20000000018 */
[----:B0-----:R-:W-:Y:S02]  /*2c80*/  IADD3 R32, P6, R30, UR12, RZ ;  /* 0x0000000c1e207c10 */ /* 0x001fe4000ffde0ff */
[----:B-1----:R-:W-:Y:S02]  /*2c90*/  IADD3 R26, P5, R28, R4, RZ ;  /* 0x000000041c1a7210 */ /* 0x002fe40007fbe0ff */
[----:B------:R0:W-:Y:S01]  /*2ca0*/  @P1 STG.E desc[UR16][R154.64], R35 ;  /* 0x000000239a001986 */ /* 0x0001e2000c101910 */
[----:B------:R-:W-:-:S05]  /*2cb0*/  IADD3.X R33, R31, UR13, RZ, P6, !PT ;  /* 0x0000000d1f217c10 */ /* 0x000fca000b7fe4ff */
[----:B------:R-:W-:Y:S05]  /*2cc0*/  @!P3 BRA `(.L_x_50) ;  /* 0x000000000004b947 */ /* 0x000fea0003800000 */
[----:B------:R1:W5:Y:S02]  /*2cd0*/  LDG.E.LTC128B R167, desc[UR16][R32.64] ;  /* 0x0000001020a77981 */ /* 0x000364000c1e1920 */
.L_x_50:
[----:B------:R-:W-:Y:S05]  /*2ce0*/  BSYNC B1 ;  /* 0x0000000000017941 */ /* 0x000fea0003800000 */
.L_x_49:
[----:B------:R-:W-:Y:S01]  /*2cf0*/  ISETP.GT.AND P1, PT, R5, 0x19, PT ;  /* 0x000000190500780c */ /* 0x000fe20003f24270 */
[----:B------:R-:W-:Y:S02]  /*2d00*/  IMAD.X R27, R29, 0x1, R6, P5 ;  /* 0x000000011d1b7824 */ /* 0x000fe400028e0606 */
[----:B-----5:R-:W-:Y:S01]  /*2d10*/  FMUL R21, R167, R10 ;  /* 0x0000000aa7157220 */ /* 0x020fe20000400000 */
[----:B------:R-:W-:Y:S01]  /*2d20*/  BSSY B1, `(.L_x_51) ;  /* 0x0000009000017945 */ /* 0x000fe20003800000 */
[----:B------:R-:W-:Y:S02]  /*2d30*/  ISETP.GT.AND P5, PT, R166, RZ, P1 ;  /* 0x000000ffa600720c */ /* 0x000fe40000fa4270 */
[----:B------:R-:W-:Y:S01]  /*2d40*/  FFMA R21, R36, R11, R21 ;  /* 0x0000000b24157223 */ /* 0x000fe20000000015 */
[----:B------:R-:W-:-:S04]  /*2d50*/  IADD3 R24, P6, R22, R4, RZ ;  /* 0x0000000416187210 */ /* 0x000fc80007fde0ff */
[----:B------:R2:W-:Y:S01]  /*2d60*/  @P3 STG.E desc[UR16][R26.64], R21 ;  /* 0x000000151a003986 */ /* 0x0005e2000c101910 */
[----:B------:R-:W-:-:S04]  /*2d70*/  IADD3 R34, P3, R152, UR12, RZ ;  /* 0x0000000c98227c10 */ /* 0x000fc8000ff7e0ff */
[----:B0-----:R-:W-:Y:S01]  /*2d80*/  IADD3.X R35, R153, UR13, RZ, P3, !PT ;  /* 0x0000000d99237c10 */ /* 0x001fe20009ffe4ff */
[----:B------:R-:W-:Y:S08]  /*2d90*/  @!P5 BRA `(.L_x_52) ;  /* 0x000000000004d947 */ /* 0x000ff00003800000 */
[----:B------:R0:W5:Y:S02]  /*2da0*/  LDG.E.LTC128B R167, desc[UR16][R34.64] ;  /* 0x0000001022a77981 */ /* 0x000164000c1e1920 */
.L_x_52:
[----:B------:R-:W-:Y:S05]  /*2db0*/  BSYNC B1 ;  /* 0x0000000000017941 */ /* 0x000fea0003800000 */
.L_x_51:
[----:B-----5:R-:W-:Y:S01]  /*2dc0*/  FMUL R36, R167, R10 ;  /* 0x0000000aa7247220 */ /* 0x020fe20000400000 */
[----:B------:R-:W-:Y:S01]  /*2dd0*/  IMAD.X R25, R23, 0x1, R6, P6 ;  /* 0x0000000117197824 */ /* 0x000fe200030e0606 */
[----:B------:R-:W-:Y:S01]  /*2de0*/  ISETP.GT.AND P3, PT, R166, 0x8, P2 ;  /* 0x00000008a600780c */ /* 0x000fe20001764270 */
[----:B------:R-:W-:Y:S01]  /*2df0*/  BSSY B1, `(.L_x_53) ;  /* 0x0000007000017945 */ /* 0x000fe20003800000 */
[----:B------:R-:W-:Y:S01]  /*2e00*/  FFMA R37, R37, R11, R36 ;  /* 0x0000000b25257223 */ /* 0x000fe20000000024 */
[----:B----4-:R-:W-:-:S04]  /*2e10*/  IADD3 R30, P2, R30, UR10, RZ ;  /* 0x0000000a1e1e7c10 */ /* 0x010fc8000ff5e0ff */
[----:B------:R4:W-:Y:S01]  /*2e20*/  @P5 STG.E desc[UR16][R24.64], R37 ;  /* 0x0000002518005986 */ /* 0x0009e2000c101910 */
[----:B------:R-:W-:-:S05]  /*2e30*/  IADD3.X R31, R31, UR11, RZ, P2, !PT ;  /* 0x0000000b1f1f7c10 */ /* 0x000fca00097fe4ff */
[----:B------:R-:W-:Y:S05]  /*2e40*/  @!P3 BRA `(.L_x_54) ;  /* 0x000000000004b947 */ /* 0x000fea0003800000 */
[----:B------:R0:W5:Y:S02]  /*2e50*/  LDG.E.LTC128B R167, desc[UR16][R30.64] ;  /* 0x000000101ea77981 */ /* 0x000164000c1e1920 */
.L_x_54:
[----:B------:R-:W-:Y:S05]  /*2e60*/  BSYNC B1 ;  /* 0x0000000000017941 */ /* 0x000fea0003800000 */
.L_x_53:
[----:B------:R-:W-:Y:S01]  /*2e70*/  IADD3 R28, P5, R28, R20, RZ ;  /* 0x000000141c1c7210 */ /* 0x000fe20007fbe0ff */
[----:B--2--5:R-:W-:Y:S01]  /*2e80*/  FMUL R21, R167, R10 ;  /* 0x0000000aa7157220 */ /* 0x024fe20000400000 */
[----:B------:R-:W-:Y:S01]  /*2e90*/  ISETP.GT.AND P1, PT, R166, 0x8, P1 ;  /* 0x00000008a600780c */ /* 0x000fe20000f24270 */
[----:B------:R-:W-:Y:S01]  /*2ea0*/  BSSY B1, `(.L_x_55) ;  /* 0x000000a000017945 */ /* 0x000fe20003800000 */
[----:B0-----:R-:W-:Y:S01]  /*2eb0*/  IADD3 R30, P6, R152, UR10, RZ ;  /* 0x0000000a981e7c10 */ /* 0x001fe2000ffde0ff */
        /* <DEDUP_REMOVED lines=8> */
.L_x_56:
[----:B------:R-:W-:Y:S05]  /*2f40*/  BSYNC B1 ;  /* 0x0000000000017941 */ /* 0x000fea0003800000 */
.L_x_55:
[----:B-----5:R-:W-:Y:S01]  /*2f50*/  FMUL R22, R167, R10 ;  /* 0x0000000aa7167220 */ /* 0x020fe20000400000 */
[----:B----4-:R-:W-:Y:S01]  /*2f60*/  IMAD.X R37, R23, 0x1, R19, P5 ;  /* 0x0000000117257824 */ /* 0x010fe200028e0613 */
[----:B------:R-:W-:Y:S01]  /*2f70*/  ISETP.GT.AND P3, PT, R166, RZ, P2 ;  /* 0x000000ffa600720c */ /* 0x000fe20001764270 */
[----:B------:R-:W-:Y:S01]  /*2f80*/  BSSY B1, `(.L_x_57) ;  /* 0x0000008000017945 */ /* 0x000fe20003800000 */
[----:B0-----:R-:W-:Y:S01]  /*2f90*/  FFMA R21, R39, R11, R22 ;  /* 0x0000000b27157223 */ /* 0x001fe20000000016 */
[----:B------:R-:W-:Y:S02]  /*2fa0*/  IADD3 R38, P6, R32, UR12, RZ ;  /* 0x0000000c20267c10 */ /* 0x000fe4000ffde0ff */
[----:B------:R-:W-:Y:S02]  /*2fb0*/  IADD3 R28, P5, R26, R4, RZ ;  /* 0x000000041a1c7210 */ /* 0x000fe40007fbe0ff */
[----:B------:R0:W-:Y:S01]  /*2fc0*/  @P1 STG.E desc[UR16][R36.64], R21 ;  /* 0x0000001524001986 */ /* 0x0001e2000c101910 */
[----:B------:R-:W-:-:S05]  /*2fd0*/  IADD3.X R39, R33, UR13, RZ, P6, !PT ;  /* 0x0000000d21277c10 */ /* 0x000fca000b7fe4ff */
[----:B------:R-:W-:Y:S05]  /*2fe0*/  @!P3 BRA `(.L_x_58) ;  /* 0x000000000004b947 */ /* 0x000fea0003800000 */
[----:B------:R4:W5:Y:S02]  /*2ff0*/  LDG.E.LTC128B R167, desc[UR16][R38.64] ;  /* 0x0000001026a77981 */ /* 0x000964000c1e1920 */
.L_x_58:
[----:B------:R-:W-:Y:S05]  /*3000*/  BSYNC B1 ;  /* 0x0000000000017941 */ /* 0x000fea0003800000 */
.L_x_57:
[----:B------:R-:W-:Y:S01]  /*3010*/  ISETP.GT.AND P1, PT, R5, 0x21, PT ;  /* 0x000000210500780c */ /* 0x000fe20003f24270 */
[----:B------:R-:W-:Y:S02]  /*3020*/  IMAD.X R29, R27, 0x1, R6, P5 ;  /* 0x000000011b1d7824 */ /* 0x000fe400028e0606 */
[----:B0----5:R-:W-:Y:S01]  /*3030*/  FMUL R21, R167, R10 ;  /* 0x0000000aa7157220 */ /* 0x021fe20000400000 */
[----:B------:R-:W-:Y:S01]  /*3040*/  BSSY B1, `(.L_x_59) ;  /* 0x0000009000017945 */ /* 0x000fe20003800000 */
[----:B------:R-:W-:Y:S02]  /*3050*/  ISETP.GT.AND P5, PT, R166, RZ, P1 ;  /* 0x000000ffa600720c */ /* 0x000fe40000fa4270 */
[----:B------:R-:W-:Y:S01]  /*3060*/  FFMA R21, R40, R11, R21 ;  /* 0x0000000b28157223 */ /* 0x000fe20000000015 */
[----:B------:R-:W-:-:S04]  /*3070*/  IADD3 R22, P6, R24, R4, RZ ;  /* 0x0000000418167210 */ /* 0x000fc80007fde0ff */
[----:B------:R0:W-:Y:S01]  /*3080*/  @P3 STG.E desc[UR16][R28.64], R21 ;  /* 0x000000151c003986 */ /* 0x0001e2000c101910 */
[----:B--2---:R-:W-:-:S04]  /*3090*/  IADD3 R30, P3, R34, UR12, RZ ;  /* 0x0000000c221e7c10 */ /* 0x004fc8000ff7e0ff */
[----:B------:R-:W-:Y:S01]  /*30a0*/  IADD3.X R31, R35, UR13, RZ, P3, !PT ;  /* 0x0000000d231f7c10 */ /* 0x000fe20009ffe4ff */
[----:B------:R-:W-:Y:S08]  /*30b0*/  @!P5 BRA `(.L_x_60) ;  /* 0x000000000004d947 */ /* 0x000ff00003800000 */
[----:B------:R2:W5:Y:S02]  /*30c0*/  LDG.E.LTC128B R167, desc[UR16][R30.64] ;  /* 0x000000101ea77981 */ /* 0x000564000c1e1920 */
.L_x_60:
[----:B------:R-:W-:Y:S05]  /*30d0*/  BSYNC B1 ;  /* 0x0000000000017941 */ /* 0x000fea0003800000 */
.L_x_59:
[----:B-----5:R-:W-:Y:S01]  /*30e0*/  FMUL R36, R167, R10 ;  /* 0x0000000aa7247220 */ /* 0x020fe20000400000 */
[----:B------:R-:W-:Y:S01]  /*30f0*/  IMAD.X R23, R25, 0x1, R6, P6 ;  /* 0x0000000119177824 */ /* 0x000fe200030e0606 */
[----:B------:R-:W-:Y:S01]  /*3100*/  ISETP.GT.AND P3, PT, R166, 0x8, P2 ;  /* 0x00000008a600780c */ /* 0x000fe20001764270 */
[----:B------:R-:W-:Y:S01]  /*3110*/  BSSY B1, `(.L_x_61) ;  /* 0x0000007000017945 */ /* 0x000fe20003800000 */
[----:B------:R-:W-:Y:S01]  /*3120*/  FFMA R41, R41, R11, R36 ;  /* 0x0000000b29297223 */ /* 0x000fe20000000024 */
[----:B-1----:R-:W-:-:S04]  /*3130*/  IADD3 R32, P2, R32, UR10, RZ ;  /* 0x0000000a20207c10 */ /* 0x002fc8000ff5e0ff */
[----:B------:R1:W-:Y:S01]  /*3140*/  @P5 STG.E desc[UR16][R22.64], R41 ;  /* 0x0000002916005986 */ /* 0x0003e2000c101910 */
[----:B------:R-:W-:-:S05]  /*3150*/  IADD3.X R33, R33, UR11, RZ, P2, !PT ;  /* 0x0000000b21217c10 */ /* 0x000fca00097fe4ff */
[----:B------:R-:W-:Y:S05]  /*3160*/  @!P3 BRA `(.L_x_62) ;  /* 0x000000000004b947 */ /* 0x000fea0003800000 */
[----:B------:R0:W5:Y:S02]  /*3170*/  LDG.E.LTC128B R167, desc[UR16][R32.64] ;  /* 0x0000001020a77981 */ /* 0x000164000c1e1920 */
.L_x_62:
[----:B------:R-:W-:Y:S05]  /*3180*/  BSYNC B1 ;  /* 0x0000000000017941 */ /* 0x000fea0003800000 */
.L_x_61:
[----:B------:R-:W-:Y:S01]  /*3190*/  IADD3 R26, P5, R26, R20, RZ ;  /* 0x000000141a1a7210 */ /* 0x000fe20007fbe0ff */
[----:B0----5:R-:W-:Y:S01]  /*31a0*/  FMUL R21, R167, R10 ;  /* 0x0000000aa7157220 */ /* 0x021fe20000400000 */
[----:B------:R-:W-:Y:S01]  /*31b0*/  ISETP.GT.AND P1, PT, R166, 0x8, P1 ;  /* 0x00000008a600780c */ /* 0x000fe20000f24270 */
[----:B------:R-:W-:Y:S01]  /*31c0*/  BSSY B1, `(.L_x_63) ;  /* 0x000000a000017945 */ /* 0x000fe20003800000 */
[----:B------:R-:W-:Y:S01]  /*31d0*/  IADD3 R32, P6, R34, UR10, RZ ;  /* 0x0000000a22207c10 */ /* 0x000fe2000ffde0ff */
        /* <DEDUP_REMOVED lines=8> */
.L_x_64:
[----:B------:R-:W-:Y:S05]  /*3260*/  BSYNC B1 ;  /* 0x0000000000017941 */ /* 0x000fea0003800000 */
.L_x_63:
[----:B-----5:R-:W-:Y:S01]  /*3270*/  FMUL R24, R167, R10 ;  /* 0x0000000aa7187220 */ /* 0x020fe20000400000 */
[----:B------:R-:W-:Y:S01]  /*3280*/  IMAD.X R37, R25, 0x1, R19, P5 ;  /* 0x0000000119257824 */ /* 0x000fe200028e0613 */
[----:B------:R-:W-:Y:S01]  /*3290*/  ISETP.GT.AND P3, PT, R166, RZ, P2 ;  /* 0x000000ffa600720c */ /* 0x000fe20001764270 */
[----:B------:R-:W-:Y:S01]  /*32a0*/  BSSY B1, `(.L_x_65) ;  /* 0x0000008000017945 */ /* 0x000fe20003800000 */
[----:B------:R-:W-:Y:S01]  /*32b0*/  FFMA R43, R43, R11, R24 ;  /* 0x0000000b2b2b7223 */ /* 0x000fe20000000018 */
[----:B0-----:R-:W-:Y:S02]  /*32c0*/  IADD3 R32, P6, R38, UR12, RZ ;  /* 0x0000000c26207c10 */ /* 0x001fe4000ffde0ff */
[----:B------:R-:W-:Y:S02]  /*32d0*/  IADD3 R26, P5, R28, R4, RZ ;  /* 0x000000041c1a7210 */ /* 0x000fe40007fbe0ff */
[----:B------:R0:W-:Y:S01]  /*32e0*/  @P1 STG.E desc[UR16][R36.64], R43 ;  /* 0x0000002b24001986 */ /* 0x0001e2000c101910 */
[----:B------:R-:W-:-:S05]  /*32f0*/  IADD3.X R33, R39, UR13, RZ, P6, !PT ;  /* 0x0000000d27217c10 */ /* 0x000fca000b7fe4ff */
[----:B------:R-:W-:Y:S05]  /*3300*/  @!P3 BRA `(.L_x_66) ;  /* 0x000000000004b947 */ /* 0x000fea0003800000 */
[----:B------:R0:W5:Y:S02]  /*3310*/  LDG.E.LTC128B R167, desc[UR16][R32.64] ;  /* 0x0000001020a77981 */ /* 0x000164000c1e1920 */
.L_x_66:
[----:B------:R-:W-:Y:S05]  /*3320*/  BSYNC B1 ;  /* 0x0000000000017941 */ /* 0x000fea0003800000 */
.L_x_65:
        /* <DEDUP_REMOVED lines=9> */
[----:B------:R-:W-:Y:S01]  /*33c0*/  IADD3.X R35, R31, UR13, RZ, P3, !PT ;  /* 0x0000000d1f237c10 */ /* 0x000fe20009ffe4ff */
[----:B------:R-:W-:Y:S08]  /*33d0*/  @!P5 BRA `(.L_x_68) ;  /* 0x000000000004d947 */ /* 0x000ff00003800000 */
[----:B------:R0:W5:Y:S02]  /*33e0*/  LDG.E.LTC128B R167, desc[UR16][R34.64] ;  /* 0x0000001022a77981 */ /* 0x000164000c1e1920 */
.L_x_68:
[----:B------:R-:W-:Y:S05]  /*33f0*/  BSYNC B1 ;  /* 0x0000000000017941 */ /* 0x000fea0003800000 */
.L_x_67:
[----:B0----5:R-:W-:Y:S01]  /*3400*/  FMUL R36, R167, R10 ;  /* 0x0000000aa7247220 */ /* 0x021fe20000400000 */
[----:B------:R-:W-:Y:S01]  /*3410*/  IMAD.X R25, R23, 0x1, R6, P6 ;  /* 0x0000000117197824 */ /* 0x000fe200030e0606 */
[----:B------:R-:W-:Y:S01]  /*3420*/  ISETP.GT.AND P3, PT, R166, 0x8, P2 ;  /* 0x00000008a600780c */ /* 0x000fe20001764270 */
[----:B------:R-:W-:Y:S01]  /*3430*/  BSSY B1, `(.L_x_69) ;  /* 0x0000007000017945 */ /* 0x000fe20003800000 */
[----:B------:R-:W-:Y:S01]  /*3440*/  FFMA R45, R45, R11, R36 ;  /* 0x0000000b2d2d7223 */ /* 0x000fe20000000024 */
[----:B------:R-:W-:-:S04]  /*3450*/  IADD3 R36, P2, R38, UR10, RZ ;  /* 0x0000000a26247c10 */ /* 0x000fc8000ff5e0ff */
[----:B------:R0:W-:Y:S01]  /*3460*/  @P5 STG.E desc[UR16][R24.64], R45 ;  /* 0x0000002d18005986 */ /* 0x0001e2000c101910 */
[----:B------:R-:W-:-:S05]  /*3470*/  IADD3.X R37, R39, UR11, RZ, P2, !PT ;  /* 0x0000000b27257c10 */ /* 0x000fca00097fe4ff */
[----:B------:R-:W-:Y:S05]  /*3480*/  @!P3 BRA `(.L_x_70) ;  /* 0x000000000004b947 */ /* 0x000fea0003800000 */
[----:B------:R0:W5:Y:S02]  /*3490*/  LDG.E.LTC128B R167, desc[UR16][R36.64] ;  /* 0x0000001024a77981 */ /* 0x000164000c1e1920 */
.L_x_70:
[----:B------:R-:W-:Y:S05]  /*34a0*/  BSYNC B1 ;  /* 0x0000000000017941 */ /* 0x000fea0003800000 */
.L_x_69:
[----:B------:R-:W-:Y:S01]  /*34b0*/  IADD3 R28, P5, R28, R20, RZ ;  /* 0x000000141c1c7210 */ /* 0x000fe20007fbe0ff */
[----:B-----5:R-:W-:Y:S01]  /*34c0*/  FMUL R21, R167, R10 ;  /* 0x0000000aa7157220 */ /* 0x020fe20000400000 */
[----:B------:R-:W-:Y:S01]  /*34d0*/  ISETP.GT.AND P1, PT, R166, 0x8, P1 ;  /* 0x00000008a600780c */ /* 0x000fe20000f24270 */
[----:B------:R-:W-:Y:S01]  /*34e0*/  BSSY B1, `(.L_x_71) ;  /* 0x000000a000017945 */ /* 0x000fe20003800000 */
[----:B--2---:R-:W-:Y:S01]  /*34f0*/  IADD3 R30, P6, R30, UR10, RZ ;  /* 0x0000000a1e1e7c10 */ /* 0x004fe2000ffde0ff */
[----:B------:R-:W-:Y:S01]  /*3500*/  FFMA R21, R46, R11, R21 ;  /* 0x0000000b2e157223 */ /* 0x000fe20000000015 */
[----:B------:R-:W-:Y:S01]  /*3510*/  IMAD.X R29, R29, 0x1, R19, P5 ;  /* 0x000000011d1d7824 */ /* 0x000fe200028e0613 */
[----:B------:R-:W-:Y:S02]  /*3520*/  ISETP.GT.AND P2, PT, R5, 0x30, PT ;  /* 0x000000300500780c */ /* 0x000fe40003f44270 */
[----:B0-----:R-:W-:Y:S02]  /*3530*/  IADD3 R36, P5, R22, R20, RZ ;  /* 0x0000001416247210 */ /* 0x001fe40007fbe0ff */
[----:B------:R0:W-:Y:S01]  /*3540*/  @P3 STG.E desc[UR16][R28.64], R21 ;  /* 0x000000151c003986 */ /* 0x0001e2000c101910 */
[----:B------:R-:W-:-:S03]  /*3550*/  IADD3.X R31, R31, UR11, RZ, P6, !PT ;  /* 0x0000000b1f1f7c10 */ /* 0x000fc6000b7fe4ff */
[----:B------:R-:W-:Y:S07]  /*3560*/  @!P1 BRA `(.L_x_72) ;  /* 0x0000000000049947 */ /* 0x000fee0003800000 */
[----:B------:R2:W5:Y:S02]  /*3570*/  LDG.E.LTC128B R167, desc[UR16][R30.64] ;  /* 0x000000101ea77981 */ /* 0x000564000c1e1920 */
.L_x_72:
[----:B------:R-:W-:Y:S05]  /*3580*/  BSYNC B1 ;  /* 0x0000000000017941 */ /* 0x000fea0003800000 */
.L_x_71:
[----:B-1---5:R-:W-:Y:S01]  /*3590*/  FMUL R22, R167, R10 ;  /* 0x0000000aa7167220 */ /* 0x022fe20000400000 */
[----:B------:R-:W-:Y:S01]  /*35a0*/  IMAD.X R37, R23, 0x1, R19, P5 ;  /* 0x0000000117257824 */ /* 0x000fe200028e0613 */
[----:B------:R-:W-:Y:S01]  /*35b0*/  ISETP.GT.AND P3, PT, R166, RZ, P2 ;  /* 0x000000ffa600720c */ /* 0x000fe20001764270 */
[----:B------:R-:W-:Y:S01]  /*35c0*/  BSSY B1, `(.L_x_73) ;  /* 0x0000008000017945 */ /* 0x000fe20003800000 */
[----:B------:R-:W-:Y:S01]  /*35d0*/  FFMA R47, R47, R11, R22 ;  /* 0x0000000b2f2f7223 */ /* 0x000fe20000000016 */
[----:B0-----:R-:W-:Y:S02]  /*35e0*/  IADD3 R28, P6, R32, UR12, RZ ;  /* 0x0000000c201c7c10 */ /* 0x001fe4000ffde0ff */
[----:B--2---:R-:W-:Y:S02]  /*35f0*/  IADD3 R30, P5, R26, R4, RZ ;  /* 0x000000041a1e7210 */ /* 0x004fe40007fbe0ff */
[----:B------:R0:W-:Y:S01]  /*3600*/  @P1 STG.E desc[UR16][R36.64], R47 ;  /* 0x0000002f24001986 */ /* 0x0001e2000c101910 */
[----:B------:R-:W-:-:S05]  /*3610*/  IADD3.X R29, R33, UR13, RZ, P6, !PT ;  /* 0x0000000d211d7c10 */ /* 0x000fca000b7fe4ff */
[----:B------:R-:W-:Y:S05]  /*3620*/  @!P3 BRA `(.L_x_74) ;  /* 0x000000000004b947 */ /* 0x000fea0003800000 */
[----:B------:R1:W5:Y:S02]  /*3630*/  LDG.E.LTC128B R167, desc[UR16][R28.64] ;  /* 0x000000101ca77981 */ /* 0x000364000c1e1920 */
.L_x_74:
[----:B------:R-:W-:Y:S05]  /*3640*/  BSYNC B1 ;  /* 0x0000000000017941 */ /* 0x000fea0003800000 */
.L_x_73:
        /* <DEDUP_REMOVED lines=8> */
[----:B0-----:R-:W-:-:S04]  /*36d0*/  IADD3 R36, P3, R34, UR12, RZ ;  /* 0x0000000c22247c10 */ /* 0x001fc8000ff7e0ff */
[----:B------:R-:W-:Y:S01]  /*36e0*/  IADD3.X R37, R35, UR13, RZ, P3, !PT ;  /* 0x0000000d23257c10 */ /* 0x000fe20009ffe4ff */
[----:B------:R-:W-:Y:S08]  /*36f0*/  @!P5 BRA `(.L_x_76) ;  /* 0x000000000004d947 */ /* 0x000ff00003800000 */
[----:B------:R0:W5:Y:S02]  /*3700*/  LDG.E.LTC128B R167, desc[UR16][R36.64] ;  /* 0x0000001024a77981 */ /* 0x000164000c1e1920 */
.L_x_76:
[----:B------:R-:W-:Y:S05]  /*3710*/  BSYNC B1 ;  /* 0x0000000000017941 */ /* 0x000fea0003800000 */
.L_x_75:
[----:B----45:R-:W-:Y:S01]  /*3720*/  FMUL R38, R167, R10 ;  /* 0x0000000aa7267220 */ /* 0x030fe20000400000 */
        /* <DEDUP_REMOVED lines=9> */
.L_x_78:
[----:B------:R-:W-:Y:S05]  /*37c0*/  BSYNC B1 ;  /* 0x0000000000017941 */ /* 0x000fea0003800000 */
.L_x_77:
        /* <DEDUP_REMOVED lines=13> */
.L_x_80:
[----:B------:R-:W-:Y:S05]  /*38a0*/  BSYNC B1 ;  /* 0x0000000000017941 */ /* 0x000fea0003800000 */
.L_x_79:
[----:B-----5:R-:W-:Y:S01]  /*38b0*/  FMUL R24, R167, R10 ;  /* 0x0000000aa7187220 */ /* 0x020fe20000400000 */
[----:B------:R-:W-:Y:S01]  /*38c0*/  IMAD.X R39, R25, 0x1, R19, P5 ;  /* 0x0000000119277824 */ /* 0x000fe200028e0613 */
[----:B------:R-:W-:Y:S01]  /*38d0*/  ISETP.GT.AND P3, PT, R166, RZ, P2 ;  /* 0x000000ffa600720c */ /* 0x000fe20001764270 */
[----:B------:R-:W-:Y:S01]  /*38e0*/  BSSY B1, `(.L_x_81) ;  /* 0x0000008000017945 */ /* 0x000fe20003800000 */
[----:B------:R-:W-:Y:S01]  /*38f0*/  FFMA R51, R51, R11, R24 ;  /* 0x0000000b33337223 */ /* 0x000fe20000000018 */
[----:B------:R-:W-:Y:S02]  /*3900*/  IADD3 R24, P6, R28, UR12, RZ ;  /* 0x0000000c1c187c10 */ /* 0x000fe4000ffde0ff */
[----:B0-----:R-:W-:Y:S02]  /*3910*/  IADD3 R26, P5, R30, R4, RZ ;  /* 0x000000041e1a7210 */ /* 0x001fe40007fbe0ff */
[----:B------:R0:W-:Y:S01]  /*3920*/  @P1 STG.E desc[UR16][R38.64], R51 ;  /* 0x0000003326001986 */ /* 0x0001e2000c101910 */
[----:B------:R-:W-:-:S05]  /*3930*/  IADD3.X R25, R29, UR13, RZ, P6, !PT ;  /* 0x0000000d1d197c10 */ /* 0x000fca000b7fe4ff */
[----:B------:R-:W-:Y:S05]  /*3940*/  @!P3 BRA `(.L_x_82) ;  /* 0x000000000004b947 */ /* 0x000fea0003800000 */
[----:B------:R0:W5:Y:S02]  /*3950*/  LDG.E.LTC128B R167, desc[UR16][R24.64] ;  /* 0x0000001018a77981 */ /* 0x000164000c1e1920 */
.L_x_82:
[----:B------:R-:W-:Y:S05]  /*3960*/  BSYNC B1 ;  /* 0x0000000000017941 */ /* 0x000fea0003800000 */
.L_x_81:
        /* <DEDUP_REMOVED lines=12> */
.L_x_84:
[----:B------:R-:W-:Y:S05]  /*3a30*/  BSYNC B1 ;  /* 0x0000000000017941 */ /* 0x000fea0003800000 */
.L_x_83:
[----:B0----5:R-:W-:Y:S01]  /*3a40*/  FMUL R38, R167, R10 ;  /* 0x0000000aa7267220 */ /* 0x021fe20000400000 */
        /* <DEDUP_REMOVED lines=9> */
.L_x_86:
[----:B------:R-:W-:Y:S05]  /*3ae0*/  BSYNC B1 ;  /* 0x0000000000017941 */ /* 0x000fea0003800000 */
.L_x_85:
[----:B-1----:R-:W-:Y:S01]  /*3af0*/  IADD3 R28, P5, R30, R20, RZ ;  /* 0x000000141e1c7210 */ /* 0x002fe20007fbe0ff */
[----:B-----5:R-:W-:Y:S01]  /*3b00*/  FMUL R21, R167, R10 ;  /* 0x0000000aa7157220 */ /* 0x020fe20000400000 */
        /* <DEDUP_REMOVED lines=11> */
.L_x_88:
[----:B------:R-:W-:Y:S05]  /*3bc0*/  BSYNC B1 ;  /* 0x0000000000017941 */ /* 0x000fea0003800000 */
.L_x_87:
[----:B----45:R-:W-:Y:S01]  /*3bd0*/  FMUL R22, R167, R10 ;  /* 0x0000000aa7167220 */ /* 0x030fe20000400000 */
[----:B------:R-:W-:Y:S01]  /*3be0*/  IMAD.X R39, R23, 0x1, R19, P5 ;  /* 0x0000000117277824 */ /* 0x000fe200028e0613 */
[----:B------:R-:W-:Y:S01]  /*3bf0*/  ISETP.GT.AND P3, PT, R166, RZ, P2 ;  /* 0x000000ffa600720c */ /* 0x000fe20001764270 */
[----:B------:R-:W-:Y:S01]  /*3c00*/  BSSY B1, `(.L_x_89) ;  /* 0x0000008000017945 */ /* 0x000fe20003800000 */
[----:B------:R-:W-:Y:S01]  /*3c10*/  FFMA R55, R55, R11, R22 ;  /* 0x0000000b37377223 */ /* 0x000fe20000000016 */
[----:B------:R-:W-:Y:S02]  /*3c20*/  IADD3 R22, P6, R24, UR12, RZ ;  /* 0x0000000c18167c10 */ /* 0x000fe4000ffde0ff */
[----:B-1----:R-:W-:Y:S02]  /*3c30*/  IADD3 R28, P5, R26, R4, RZ ;  /* 0x000000041a1c7210 */ /* 0x002fe40007fbe0ff */
[----:B------:R1:W-:Y:S01]  /*3c40*/  @P1 STG.E desc[UR16][R38.64], R55 ;  /* 0x0000003726001986 */ /* 0x0003e2000c101910 */
[----:B------:R-:W-:-:S05]  /*3c50*/  IADD3.X R23, R25, UR13, RZ, P6, !PT ;  /* 0x0000000d19177c10 */ /* 0x000fca000b7fe4ff */
[----:B------:R-:W-:Y:S05]  /*3c60*/  @!P3 BRA `(.L_x_90) ;  /* 0x000000000004b947 */ /* 0x000fea0003800000 */
[----:B------:R4:W5:Y:S02]  /*3c70*/  LDG.E.LTC128B R167, desc[UR16][R22.64] ;  /* 0x0000001016a77981 */ /* 0x000964000c1e1920 */
.L_x_90:
[----:B------:R-:W-:Y:S05]  /*3c80*/  BSYNC B1 ;  /* 0x0000000000017941 */ /* 0x000fea0003800000 */
.L_x_89:
        /* <DEDUP_REMOVED lines=12> */
.L_x_92:
[----:B------:R-:W-:Y:S05]  /*3d50*/  BSYNC B1 ;  /* 0x0000000000017941 */ /* 0x000fea0003800000 */
.L_x_91:
[----:B-1---5:R-:W-:Y:S01]  /*3d60*/  FMUL R38, R167, R10 ;  /* 0x0000000aa7267220 */ /* 0x022fe20000400000 */
        /* <DEDUP_REMOVED lines=9> */
.L_x_94:
[----:B------:R-:W-:Y:S05]  /*3e00*/  BSYNC B1 ;  /* 0x0000000000017941 */ /* 0x000fea0003800000 */
.L_x_93:
[----:B0-----:R-:W-:Y:S01]  /*3e10*/  IADD3 R24, P5, R26, R20, RZ ;  /* 0x000000141a187210 */ /* 0x001fe20007fbe0ff */
        /* <DEDUP_REMOVED lines=12> */
.L_x_96:
[----:B------:R-:W-:Y:S05]  /*3ee0*/  BSYNC B1 ;  /* 0x0000000000017941 */ /* 0x000fea0003800000 */
.L_x_95:
[----:B0----5:R-:W-:Y:S01]  /*3ef0*/  FMUL R24, R167, R10 ;  /* 0x0000000aa7187220 */ /* 0x021fe20000400000 */
        /* <DEDUP_REMOVED lines=10> */
.L_x_98:
[----:B------:R-:W-:Y:S05]  /*3fa0*/  BSYNC B1 ;  /* 0x0000000000017941 */ /* 0x000fea0003800000 */
.L_x_97:
        /* <DEDUP_REMOVED lines=12> */
.L_x_100:
[----:B------:R-:W-:Y:S05]  /*4070*/  BSYNC B1 ;  /* 0x0000000000017941 */ /* 0x000fea0003800000 */
.L_x_99:
[----:B0----5:R-:W-:Y:S01]  /*4080*/  FMUL R38, R167, R10 ;  /* 0x0000000aa7267220 */ /* 0x021fe20000400000 */
        /* <DEDUP_REMOVED lines=9> */
.L_x_102:
[----:B------:R-:W-:Y:S05]  /*4120*/  BSYNC B1 ;  /* 0x0000000000017941 */ /* 0x000fea0003800000 */
.L_x_101:
[----:B----4-:R-:W-:Y:S01]  /*4130*/  IADD3 R22, P5, R28, R20, RZ ;  /* 0x000000141c167210 */ /* 0x010fe20007fbe0ff */
        /* <DEDUP_REMOVED lines=12> */
.L_x_104:
[----:B------:R-:W-:Y:S05]  /*4200*/  BSYNC B1 ;  /* 0x0000000000017941 */ /* 0x000fea0003800000 */
.L_x_103:
[----:B----45:R-:W-:Y:S01]  /*4210*/  FMUL R22, R167, R10 ;  /* 0x0000000aa7167220 */ /* 0x030fe20000400000 */
        /* <DEDUP_REMOVED lines=10> */
.L_x_106:
[----:B------:R-:W-:Y:S05]  /*42c0*/  BSYNC B1 ;  /* 0x0000000000017941 */ /* 0x000fea0003800000 */
.L_x_105:
[----:B------:R-:W-:Y:S01]  /*42d0*/  ISETP.GT.AND P1, PT, R5, 0x51, PT ;  /* 0x000000510500780c */ /* 0x000fe20003f24270 */
[----:B------:R-:W-:Y:S02]  /*42e0*/  IMAD.X R29, R27, 0x1, R6, P5 ;  /* 0x000000011b1d7824 */ /* 0x000fe400028e0606 */
[----:B-----5:R-:W-:Y:S01]  /*42f0*/  FMUL R21, R167, R10 ;  /* 0x0000000aa7157220 */ /* 0x020fe20000400000 */
[----:B------:R-:W-:Y:S01]  /*4300*/  BSSY B1, `(.L_x_107) ;  /* 0x0000009000017945 */ /* 0x000fe20003800000 */
[----:B------:R-:W-:Y:S02]  /*4310*/  ISETP.GT.AND P5, PT, R166, RZ, P1 ;  /* 0x000000ffa600720c */ /* 0x000fe40000fa4270 */
[----:B------:R-:W-:Y:S01]  /*4320*/  FFMA R21, R64, R11, R21 ;  /* 0x0000000b40157223 */ /* 0x000fe20000000015 */
[----:B-1----:R-:W-:-:S04]  /*4330*/  IADD3 R36, P6, R34, R4, RZ ;  /* 0x0000000422247210 */ /* 0x002fc80007fde0ff */
[----:B------:R1:W-:Y:S01]  /*4340*/  @P3 STG.E desc[UR16][R28.64], R21 ;  /* 0x000000151c003986 */ /* 0x0003e2000c101910 */
[----:B------:R-:W-:-:S04]  /*4350*/  IADD3 R30, P3, R32, UR12, RZ ;  /* 0x0000000c201e7c10 */ /* 0x000fc8000ff7e0ff */
[----:B------:R-:W-:Y:S01]  /*4360*/  IADD3.X R31, R33, UR13, RZ, P3, !PT ;  /* 0x0000000d211f7c10 */ /* 0x000fe20009ffe4ff */
[----:B------:R-:W-:Y:S08]  /*4370*/  @!P5 BRA `(.L_x_108) ;  /* 0x000000000004d947 */ /* 0x000ff00003800000 */
[----:B------:R0:W5:Y:S02]  /*4380*/  LDG.E.LTC128B R167, desc[UR16][R30.64] ;  /* 0x000000101ea77981 */ /* 0x000164000c1e1920 */
.L_x_108:
[----:B------:R-:W-:Y:S05]  /*4390*/  BSYNC B1 ;  /* 0x0000000000017941 */ /* 0x000fea0003800000 */
.L_x_107:
        /* <DEDUP_REMOVED lines=10> */
.L_x_110:
[----:B------:R-:W-:Y:S05]  /*4440*/  BSYNC B1 ;  /* 0x0000000000017941 */ /* 0x000fea0003800000 */
.L_x_109:
[----:B0-----:R-:W-:Y:S01]  /*4450*/  IADD3 R24, P5, R26, R20, RZ ;  /* 0x000000141a187210 */ /* 0x001fe20007fbe0ff */
[----:B-1---5:R-:W-:Y:S01]  /*4460*/  FMUL R21, R167, R10 ;  /* 0x0000000aa7157220 */ /* 0x022fe20000400000 */
        /* <DEDUP_REMOVED lines=11> */
.L_x_112:
[----:B------:R-:W-:Y:S05]  /*4520*/  BSYNC B1 ;  /* 0x0000000000017941 */ /* 0x000fea0003800000 */
.L_x_111:
[----:B0----5:R-:W-:Y:S01]  /*4530*/  FMUL R24, R167, R10 ;  /* 0x0000000aa7187220 */ /* 0x021fe20000400000 */
        /* <DEDUP_REMOVED lines=10> */
.L_x_114:
[----:B------:R-:W-:Y:S05]  /*45e0*/  BSYNC B1 ;  /* 0x0000000000017941 */ /* 0x000fea0003800000 */
.L_x_113:
        /* <DEDUP_REMOVED lines=12> */
.L_x_116:
[----:B------:R-:W-:Y:S05]  /*46b0*/  BSYNC B1 ;  /* 0x0000000000017941 */ /* 0x000fea0003800000 */
.L_x_115:
        /* <DEDUP_REMOVED lines=10> */
.L_x_118:
[----:B------:R-:W-:Y:S05]  /*4760*/  BSYNC B1 ;  /* 0x0000000000017941 */ /* 0x000fea0003800000 */
.L_x_117:
        /* <DEDUP_REMOVED lines=13> */
.L_x_120:
[----:B------:R-:W-:Y:S05]  /*4840*/  BSYNC B1 ;  /* 0x0000000000017941 */ /* 0x000fea0003800000 */
.L_x_119:
        /* <DEDUP_REMOVED lines=11> */
.L_x_122:
[----:B------:R-:W-:Y:S05]  /*4900*/  BSYNC B1 ;  /* 0x0000000000017941 */ /* 0x000fea0003800000 */
.L_x_121:
        /* <DEDUP_REMOVED lines=12> */
.L_x_124:
[----:B------:R-:W-:Y:S05]  /*49d0*/  BSYNC B1 ;  /* 0x0000000000017941 */ /* 0x000fea0003800000 */
.L_x_123:
        /* <DEDUP_REMOVED lines=10> */
.L_x_126:
[----:B------:R-:W-:Y:S05]  /*4a80*/  BSYNC B1 ;  /* 0x0000000000017941 */ /* 0x000fea0003800000 */
.L_x_125:
        /* <DEDUP_REMOVED lines=13> */
.L_x_128:
[----:B------:R-:W-:Y:S05]  /*4b60*/  BSYNC B1 ;  /* 0x0000000000017941 */ /* 0x000fea0003800000 */
.L_x_127:
[----:B-1---5:R-:W-:Y:S01]  /*4b70*/  FMUL R24, R167, R10 ;  /* 0x0000000aa7187220 */ /* 0x022fe20000400000 */
        /* <DEDUP_REMOVED lines=10> */
.L_x_130:
[----:B------:R-:W-:Y:S05]  /*4c20*/  BSYNC B1 ;  /* 0x0000000000017941 */ /* 0x000fea0003800000 */
.L_x_129:
        /* <DEDUP_REMOVED lines=12> */
.L_x_132:
[----:B------:R-:W-:Y:S05]  /*4cf0*/  BSYNC B1 ;  /* 0x0000000000017941 */ /* 0x000fea0003800000 */
.L_x_131:
        /* <DEDUP_REMOVED lines=10> */
.L_x_134:
[----:B------:R-:W-:Y:S05]  /*4da0*/  BSYNC B1 ;  /* 0x0000000000017941 */ /* 0x000fea0003800000 */
.L_x_133:
        /* <DEDUP_REMOVED lines=13> */
.L_x_136:
[----:B------:R-:W-:Y:S05]  /*4e80*/  BSYNC B1 ;  /* 0x0000000000017941 */ /* 0x000fea0003800000 */
.L_x_135:
        /* <DEDUP_REMOVED lines=11> */
.L_x_138:
[----:B------:R-:W-:Y:S05]  /*4f40*/  BSYNC B1 ;  /* 0x0000000000017941 */ /* 0x000fea0003800000 */
.L_x_137:
        /* <DEDUP_REMOVED lines=12> */
.L_x_140:
[----:B------:R-:W-:Y:S05]  /*5010*/  BSYNC B1 ;  /* 0x0000000000017941 */ /* 0x000fea0003800000 */
.L_x_139:
        /* <DEDUP_REMOVED lines=10> */
.L_x_142:
[----:B------:R-:W-:Y:S05]  /*50c0*/  BSYNC B1 ;  /* 0x0000000000017941 */ /* 0x000fea0003800000 */
.L_x_141:
        /* <DEDUP_REMOVED lines=13> */
.L_x_144:
[----:B------:R-:W-:Y:S05]  /*51a0*/  BSYNC B1 ;  /* 0x0000000000017941 */ /* 0x000fea0003800000 */
.L_x_143:
        /* <DEDUP_REMOVED lines=11> */
.L_x_146:
[----:B------:R-:W-:Y:S05]  /*5260*/  BSYNC B1 ;  /* 0x0000000000017941 */ /* 0x000fea0003800000 */
.L_x_145:
        /* <DEDUP_REMOVED lines=12> */
.L_x_148:
[----:B------:R-:W-:Y:S05]  /*5330*/  BSYNC B1 ;  /* 0x0000000000017941 */ /* 0x000fea0003800000 */
.L_x_147:
        /* <DEDUP_REMOVED lines=10> */
.L_x_150:
[----:B------:R-:W-:Y:S05]  /*53e0*/  BSYNC B1 ;  /* 0x0000000000017941 */ /* 0x000fea0003800000 */
.L_x_149:
        /* <DEDUP_REMOVED lines=13> */
.L_x_152:
[----:B------:R-:W-:Y:S05]  /*54c0*/  BSYNC B1 ;  /* 0x0000000000017941 */ /* 0x000fea0003800000 */
.L_x_151:
        /* <DEDUP_REMOVED lines=11> */
.L_x_154:
[----:B------:R-:W-:Y:S05]  /*5580*/  BSYNC B1 ;  /* 0x0000000000017941 */ /* 0x000fea0003800000 */
.L_x_153:
        /* <DEDUP_REMOVED lines=12> */
.L_x_156:
[----:B------:R-:W-:Y:S05]  /*5650*/  BSYNC B1 ;  /* 0x0000000000017941 */ /* 0x000fea0003800000 */
.L_x_155:
        /* <DEDUP_REMOVED lines=10> */
.L_x_158:
[----:B------:R-:W-:Y:S05]  /*5700*/  BSYNC B1 ;  /* 0x0000000000017941 */ /* 0x000fea0003800000 */
.L_x_157:
        /* <DEDUP_REMOVED lines=13> */
.L_x_160:
[----:B------:R-:W-:Y:S05]  /*57e0*/  BSYNC B1 ;  /* 0x0000000000017941 */ /* 0x000fea0003800000 */
.L_x_159:
        /* <DEDUP_REMOVED lines=11> */
.L_x_162:
[----:B------:R-:W-:Y:S05]  /*58a0*/  BSYNC B1 ;  /* 0x0000000000017941 */ /* 0x000fea0003800000 */
.L_x_161:
        /* <DEDUP_REMOVED lines=12> */
.L_x_164:
[----:B------:R-:W-:Y:S05]  /*5970*/  BSYNC B1 ;  /* 0x0000000000017941 */ /* 0x000fea0003800000 */
.L_x_163:
        /* <DEDUP_REMOVED lines=10> */
.L_x_166:
[----:B------:R-:W-:Y:S05]  /*5a20*/  BSYNC B1 ;  /* 0x0000000000017941 */ /* 0x000fea0003800000 */
.L_x_165:
        /* <DEDUP_REMOVED lines=13> */
.L_x_168:
[----:B------:R-:W-:Y:S05]  /*5b00*/  BSYNC B1 ;  /* 0x0000000000017941 */ /* 0x000fea0003800000 */
.L_x_167:
        /* <DEDUP_REMOVED lines=11> */
.L_x_170:
[----:B------:R-:W-:Y:S05]  /*5bc0*/  BSYNC B1 ;  /* 0x0000000000017941 */ /* 0x000fea0003800000 */
.L_x_169:
        /* <DEDUP_REMOVED lines=12> */
.L_x_172:
[----:B------:R-:W-:Y:S05]  /*5c90*/  BSYNC B1 ;  /* 0x0000000000017941 */ /* 0x000fea0003800000 */
.L_x_171:
        /* <DEDUP_REMOVED lines=10> */
.L_x_174:
[----:B------:R-:W-:Y:S05]  /*5d40*/  BSYNC B1 ;  /* 0x0000000000017941 */ /* 0x000fea0003800000 */
.L_x_173:
        /* <DEDUP_REMOVED lines=13> */
.L_x_176:
[----:B------:R-:W-:Y:S05]  /*5e20*/  BSYNC B1 ;  /* 0x0000000000017941 */ /* 0x000fea0003800000 */
.L_x_175:
        /* <DEDUP_REMOVED lines=11> */
.L_x_178:
[----:B------:R-:W-:Y:S05]  /*5ee0*/  BSYNC B1 ;  /* 0x0000000000017941 */ /* 0x000fea0003800000 */
.L_x_177:
        /* <DEDUP_REMOVED lines=12> */
.L_x_180:
[----:B------:R-:W-:Y:S05]  /*5fb0*/  BSYNC B1 ;  /* 0x0000000000017941 */ /* 0x000fea0003800000 */
.L_x_179:
        /* <DEDUP_REMOVED lines=10> */
.L_x_182:
[----:B------:R-:W-:Y:S05]  /*6060*/  BSYNC B1 ;  /* 0x0000000000017941 */ /* 0x000fea0003800000 */
.L_x_181:
        /* <DEDUP_REMOVED lines=13> */
.L_x_184:
[----:B------:R-:W-:Y:S05]  /*6140*/  BSYNC B1 ;  /* 0x0000000000017941 */ /* 0x000fea0003800000 */
.L_x_183:
        /* <DEDUP_REMOVED lines=11> */
.L_x_186:
[----:B------:R-:W-:Y:S05]  /*6200*/  BSYNC B1 ;  /* 0x0000000000017941 */ /* 0x000fea0003800000 */
.L_x_185:
        /* <DEDUP_REMOVED lines=12> */
.L_x_188:
[----:B------:R-:W-:Y:S05]  /*62d0*/  BSYNC B1 ;  /* 0x0000000000017941 */ /* 0x000fea0003800000 */
.L_x_187:
        /* <DEDUP_REMOVED lines=10> */
.L_x_190:
[----:B------:R-:W-:Y:S05]  /*6380*/  BSYNC B1 ;  /* 0x0000000000017941 */ /* 0x000fea0003800000 */
.L_x_189:
        /* <DEDUP_REMOVED lines=13> */
.L_x_192:
[----:B------:R-:W-:Y:S05]  /*6460*/  BSYNC B1 ;  /* 0x0000000000017941 */ /* 0x000fea0003800000 */
.L_x_191:
        /* <DEDUP_REMOVED lines=11> */
.L_x_194:
[----:B------:R-:W-:Y:S05]  /*6520*/  BSYNC B1 ;  /* 0x0000000000017941 */ /* 0x000fea0003800000 */
.L_x_193:
        /* <DEDUP_REMOVED lines=12> */
.L_x_196:
[----:B------:R-:W-:Y:S05]  /*65f0*/  BSYNC B1 ;  /* 0x0000000000017941 */ /* 0x000fea0003800000 */
.L_x_195:
        /* <DEDUP_REMOVED lines=10> */
.L_x_198:
[----:B------:R-:W-:Y:S05]  /*66a0*/  BSYNC B1 ;  /* 0x0000000000017941 */ /* 0x000fea0003800000 */
.L_x_197:
        /* <DEDUP_REMOVED lines=13> */
.L_x_200:
[----:B------:R-:W-:Y:S05]  /*6780*/  BSYNC B1 ;  /* 0x0000000000017941 */ /* 0x000fea0003800000 */
.L_x_199:
        /* <DEDUP_REMOVED lines=11> */
.L_x_202:
[----:B------:R-:W-:Y:S05]  /*6840*/  BSYNC B1 ;  /* 0x0000000000017941 */ /* 0x000fea0003800000 */
.L_x_201:
        /* <DEDUP_REMOVED lines=12> */
.L_x_204:
[----:B------:R-:W-:Y:S05]  /*6910*/  BSYNC B1 ;  /* 0x0000000000017941 */ /* 0x000fea0003800000 */
.L_x_203:
        /* <DEDUP_REMOVED lines=10> */
.L_x_206:
[----:B------:R-:W-:Y:S05]  /*69c0*/  BSYNC B1 ;  /* 0x0000000000017941 */ /* 0x000fea0003800000 */
.L_x_205:
        /* <DEDUP_REMOVED lines=13> */
.L_x_208:
[----:B------:R-:W-:Y:S05]  /*6aa0*/  BSYNC B1 ;  /* 0x0000000000017941 */ /* 0x000fea0003800000 */
.L_x_207:
        /* <DEDUP_REMOVED lines=11> */
.L_x_210:
[----:B------:R-:W-:Y:S05]  /*6b60*/  BSYNC B1 ;  /* 0x0000000000017941 */ /* 0x000fea0003800000 */
.L_x_209:
        /* <DEDUP_REMOVED lines=12> */
.L_x_212:
[----:B------:R-:W-:Y:S05]  /*6c30*/  BSYNC B1 ;  /* 0x0000000000017941 */ /* 0x000fea0003800000 */
.L_x_211:
        /* <DEDUP_REMOVED lines=10> */
.L_x_214:
[----:B------:R-:W-:Y:S05]  /*6ce0*/  BSYNC B1 ;  /* 0x0000000000017941 */ /* 0x000fea0003800000 */
.L_x_213:
        /* <DEDUP_REMOVED lines=13> */
.L_x_216:
[----:B------:R-:W-:Y:S05]  /*6dc0*/  BSYNC B1 ;  /* 0x0000000000017941 */ /* 0x000fea0003800000 */
.L_x_215:
        /* <DEDUP_REMOVED lines=11> */
.L_x_218:
[----:B------:R-:W-:Y:S05]  /*6e80*/  BSYNC B1 ;  /* 0x0000000000017941 */ /* 0x000fea0003800000 */
.L_x_217:
        /* <DEDUP_REMOVED lines=12> */
.L_x_220:
[----:B------:R-:W-:Y:S05]  /*6f50*/  BSYNC B1 ;  /* 0x0000000000017941 */ /* 0x000fea0003800000 */
.L_x_219:
        /* <DEDUP_REMOVED lines=10> */
.L_x_222:
[----:B------:R-:W-:Y:S05]  /*7000*/  BSYNC B1 ;  /* 0x0000000000017941 */ /* 0x000fea0003800000 */
.L_x_221:
        /* <DEDUP_REMOVED lines=13> */
.L_x_224:
[----:B------:R-:W-:Y:S05]  /*70e0*/  BSYNC B1 ;  /* 0x0000000000017941 */ /* 0x000fea0003800000 */
.L_x_223:
        /* <DEDUP_REMOVED lines=11> */
.L_x_226:
[----:B------:R-:W-:Y:S05]  /*71a0*/  BSYNC B1 ;  /* 0x0000000000017941 */ /* 0x000fea0003800000 */
.L_x_225:
        /* <DEDUP_REMOVED lines=12> */
.L_x_228:
[----:B------:R-:W-:Y:S05]  /*7270*/  BSYNC B1 ;  /* 0x0000000000017941 */ /* 0x000fea0003800000 */
.L_x_227:
        /* <DEDUP_REMOVED lines=10> */
.L_x_230:
[----:B------:R-:W-:Y:S05]  /*7320*/  BSYNC B1 ;  /* 0x0000000000017941 */ /* 0x000fea0003800000 */
.L_x_229:
        /* <DEDUP_REMOVED lines=13> */
.L_x_232:
[----:B------:R-:W-:Y:S05]  /*7400*/  BSYNC B1 ;  /* 0x0000000000017941 */ /* 0x000fea0003800000 */
.L_x_231:
        /* <DEDUP_REMOVED lines=11> */
.L_x_234:
[----:B------:R-:W-:Y:S05]  /*74c0*/  BSYNC B1 ;  /* 0x0000000000017941 */ /* 0x000fea0003800000 */
.L_x_233:
        /* <DEDUP_REMOVED lines=12> */
.L_x_236:
[----:B------:R-:W-:Y:S05]  /*7590*/  BSYNC B1 ;  /* 0x0000000000017941 */ /* 0x000fea0003800000 */
.L_x_235:
        /* <DEDUP_REMOVED lines=10> */
.L_x_238:
[----:B------:R-:W-:Y:S05]  /*7640*/  BSYNC B1 ;  /* 0x0000000000017941 */ /* 0x000fea0003800000 */
.L_x_237:
        /* <DEDUP_REMOVED lines=13> */
.L_x_240:
[----:B------:R-:W-:Y:S05]  /*7720*/  BSYNC B1 ;  /* 0x0000000000017941 */ /* 0x000fea0003800000 */
.L_x_239:
        /* <DEDUP_REMOVED lines=11> */
.L_x_242:
[----:B------:R-:W-:Y:S05]  /*77e0*/  BSYNC B1 ;  /* 0x0000000000017941 */ /* 0x000fea0003800000 */
.L_x_241:
        /* <DEDUP_REMOVED lines=12> */
.L_x_244:
[----:B------:R-:W-:Y:S05]  /*78b0*/  BSYNC B1 ;  /* 0x0000000000017941 */ /* 0x000fea0003800000 */
.L_x_243:
        /* <DEDUP_REMOVED lines=10> */
.L_x_246:
[----:B------:R-:W-:Y:S05]  /*7960*/  BSYNC B1 ;  /* 0x0000000000017941 */ /* 0x000fea0003800000 */
.L_x_245:
        /* <DEDUP_REMOVED lines=13> */
.L_x_248:
[----:B------:R-:W-:Y:S05]  /*7a40*/  BSYNC B1 ;  /* 0x0000000000017941 */ /* 0x000fea0003800000 */
.L_x_247:
        /* <DEDUP_REMOVED lines=11> */
.L_x_250:
[----:B------:R-:W-:Y:S05]  /*7b00*/  BSYNC B1 ;  /* 0x0000000000017941 */ /* 0x000fea0003800000 */
.L_x_249:
        /* <DEDUP_REMOVED lines=12> */
.L_x_252:
[----:B------:R-:W-:Y:S05]  /*7bd0*/  BSYNC B1 ;  /* 0x0000000000017941 */ /* 0x000fea0003800000 */
.L_x_251:
        /* <DEDUP_REMOVED lines=10> */
.L_x_254:
[----:B------:R-:W-:Y:S05]  /*7c80*/  BSYNC B1 ;  /* 0x0000000000017941 */ /* 0x000fea0003800000 */
.L_x_253:
        /* <DEDUP_REMOVED lines=13> */
.L_x_256:
[----:B------:R-:W-:Y:S05]  /*7d60*/  BSYNC B1 ;  /* 0x0000000000017941 */ /* 0x000fea0003800000 */
.L_x_255:
        /* <DEDUP_REMOVED lines=11> */
.L_x_258:
[----:B------:R-:W-:Y:S05]  /*7e20*/  BSYNC B1 ;  /* 0x0000000000017941 */ /* 0x000fea0003800000 */
.L_x_257:
        /* <DEDUP_REMOVED lines=12> */
.L_x_260:
[----:B------:R-:W-:Y:S05]  /*7ef0*/  BSYNC B1 ;  /* 0x0000000000017941 */ /* 0x000fea0003800000 */
.L_x_259:
        /* <DEDUP_REMOVED lines=10> */
.L_x_262:
[----:B------:R-:W-:Y:S05]  /*7fa0*/  BSYNC B1 ;  /* 0x0000000000017941 */ /* 0x000fea0003800000 */
.L_x_261:
        /* <DEDUP_REMOVED lines=13> */
.L_x_264:
[----:B------:R-:W-:Y:S05]  /*8080*/  BSYNC B1 ;  /* 0x0000000000017941 */ /* 0x000fea0003800000 */
.L_x_263:
        /* <DEDUP_REMOVED lines=11> */
.L_x_266:
[----:B------:R-:W-:Y:S05]  /*8140*/  BSYNC B1 ;  /* 0x0000000000017941 */ /* 0x000fea0003800000 */
.L_x_265:
[----:B------:R-:W-:Y:S01]  /*8150*/  ISETP.GT.AND P2, PT, R5, 0xf1, PT ;  /* 0x000000f10500780c */ /* 0x000fe20003f44270 */
[----:B-----5:R-:W-:Y:S01]  /*8160*/  FMUL R21, R167, R10 ;  /* 0x0000000aa7157220 */ /* 0x020fe20000400000 */
[----:B------:R-:W-:Y:S01]  /*8170*/  IMAD.X R29, R27, 0x1, R6, P5 ;  /* 0x000000011b1d7824 */ /* 0x000fe200028e0606 */
[----:B------:R-:W-:Y:S01]  /*8180*/  BSSY B1, `(.L_x_267) ;  /* 0x0000009000017945 */ /* 0x000fe20003800000 */
[----:B------:R-:W-:Y:S01]  /*8190*/  ISETP.GT.AND P1, PT, R166, RZ, P2 ;  /* 0x000000ffa600720c */ /* 0x000fe20001724270 */
[----:B------:R-:W-:Y:S01]  /*81a0*/  FFMA R21, R144, R11, R21 ;  /* 0x0000000b90157223 */ /* 0x000fe20000000015 */
[----:B------:R-:W-:-:S04]  /*81b0*/  IADD3 R36, P5, R34, R4, RZ ;  /* 0x0000000422247210 */ /* 0x000fc80007fbe0ff */
[----:B------:R0:W-:Y:S01]  /*81c0*/  @P6 STG.E desc[UR16][R28.64], R21 ;  /* 0x000000151c006986 */ /* 0x0001e2000c101910 */
[----:B------:R-:W-:-:S04]  /*81d0*/  IADD3 R30, P6, R32, UR12, RZ ;  /* 0x0000000c201e7c10 */ /* 0x000fc8000ffde0ff */
[----:B------:R-:W-:Y:S02]  /*81e0*/  IADD3.X R31, R33, UR13, RZ, P6, !PT ;  /* 0x0000000d211f7c10 */ /* 0x000fe4000b7fe4ff */
[----:B------:R-:W-:Y:S07]  /*81f0*/  @!P1 BRA `(.L_x_268) ;  /* 0x0000000000049947 */ /* 0x000fee0003800000 */
[----:B------:R0:W5:Y:S02]  /*8200*/  LDG.E.LTC128B R167, desc[UR16][R30.64] ;  /* 0x000000101ea77981 */ /* 0x000164000c1e1920 */
.L_x_268:
[----:B------:R-:W-:Y:S05]  /*8210*/  BSYNC B1 ;  /* 0x0000000000017941 */ /* 0x000fea0003800000 */
.L_x_267:
        /* <DEDUP_REMOVED lines=10> */
.L_x_270:
[----:B------:R-:W-:Y:S05]  /*82c0*/  BSYNC B1 ;  /* 0x0000000000017941 */ /* 0x000fea0003800000 */
.L_x_269:
        /* <DEDUP_REMOVED lines=13> */
.L_x_272:
[----:B------:R-:W-:Y:S05]  /*83a0*/  BSYNC B1 ;  /* 0x0000000000017941 */ /* 0x000fea0003800000 */
.L_x_271:
[----:B-1---5:R-:W-:Y:S01]  /*83b0*/  FMUL R24, R167, R10 ;  /* 0x0000000aa7187220 */ /* 0x022fe20000400000 */
[----:B------:R-:W-:Y:S01]  /*83c0*/  IMAD.X R39, R35, 0x1, R19, P5 ;  /* 0x0000000123277824 */ /* 0x000fe200028e0613 */
[----:B------:R-:W-:Y:S01]  /*83d0*/  ISETP.GT.AND P6, PT, R166, RZ, P1 ;  /* 0x000000ffa600720c */ /* 0x000fe20000fc4270 */
[----:B------:R-:W-:Y:S01]  /*83e0*/  BSSY B1, `(.L_x_273) ;  /* 0x0000008000017945 */ /* 0x000fe20003800000 */
[----:B------:R-:W-:Y:S01]  /*83f0*/  FFMA R147, R147, R11, R24 ;  /* 0x0000000b93937223 */ /* 0x000fe20000000018 */
[----:B0-----:R-:W-:-:S04]  /*8400*/  IADD3 R26, P3, R28, R4, RZ ;  /* 0x000000041c1a7210 */ /* 0x001fc80007f7e0ff */
[----:B------:R0:W-:Y:S06]  /*8410*/  @P2 STG.E desc[UR16][R38.64], R147 ;  /* 0x0000009326002986 */ /* 0x0001ec000c101910 */
[----:B------:R-:W-:Y:S05]  /*8420*/  @!P6 BRA `(.L_x_274) ;  /* 0x00000000000ce947 */ /* 0x000fea0003800000 */
[----:B------:R-:W-:-:S04]  /*8430*/  IADD3 R24, P2, R22, UR12, RZ ;  /* 0x0000000c16187c10 */ /* 0x000fc8000ff5e0ff */
[----:B------:R-:W-:-:S05]  /*8440*/  IADD3.X R25, R23, UR13, RZ, P2, !PT ;  /* 0x0000000d17197c10 */ /* 0x000fca00097fe4ff */
[----:B------:R1:W5:Y:S04]  /*8450*/  LDG.E.LTC128B R167, desc[UR16][R24.64] ;  /* 0x0000001018a77981 */ /* 0x000368000c1e1920 */
.L_x_274:
[----:B------:R-:W-:Y:S05]  /*8460*/  BSYNC B1 ;  /* 0x0000000000017941 */ /* 0x000fea0003800000 */
.L_x_273:
[----:B------:R-:W-:Y:S01]  /*8470*/  ISETP.GT.AND P2, PT, R5, 0xf9, PT ;  /* 0x000000f90500780c */ /* 0x000fe20003f44270 */
[----:B-----5:R-:W-:Y:S01]  /*8480*/  FMUL R21, R167, R10 ;  /* 0x0000000aa7157220 */ /* 0x020fe20000400000 */
[----:B------:R-:W-:Y:S01]  /*8490*/  IMAD.X R27, R29, 0x1, R6, P3 ;  /* 0x000000011d1b7824 */ /* 0x000fe200018e0606 */
[----:B-1----:R-:W-:Y:S01]  /*84a0*/  IADD3 R24, P3, R36, R4, RZ ;  /* 0x0000000424187210 */ /* 0x002fe20007f7e0ff */
[----:B------:R-:W-:Y:S01]  /*84b0*/  BSSY B1, `(.L_x_275) ;  /* 0x0000008000017945 */ /* 0x000fe20003800000 */
[----:B------:R-:W-:Y:S01]  /*84c0*/  ISETP.GT.AND P5, PT, R166, RZ, P2 ;  /* 0x000000ffa600720c */ /* 0x000fe200017a4270 */
[----:B------:R-:W-:-:S05]  /*84d0*/  FFMA R21, R148, R11, R21 ;  /* 0x0000000b94157223 */ /* 0x000fca0000000015 */
[----:B------:R1:W-:Y:S01]  /*84e0*/  @P6 STG.E desc[UR16][R26.64], R21 ;  /* 0x000000151a006986 */ /* 0x0003e2000c101910 */
[----:B------:R-:W-:-:S04]  /*84f0*/  IADD3 R4, P6, R30, UR12, RZ ;  /* 0x0000000c1e047c10 */ /* 0x000fc8000ffde0ff */
[----:B------:R-:W-:Y:S02]  /*8500*/  IADD3.X R5, R31, UR13, RZ, P6, !PT ;  /* 0x0000000d1f057c10 */ /* 0x000fe4000b7fe4ff */
[----:B------:R-:W-:Y:S07]  /*8510*/  @!P5 BRA `(.L_x_276) ;  /* 0x000000000004d947 */ /* 0x000fee0003800000 */
[----:B------:R0:W5:Y:S02]  /*8520*/  LDG.E.LTC128B R167, desc[UR16][R4.64] ;  /* 0x0000001004a77981 */ /* 0x000164000c1e1920 */
.L_x_276:
[----:B------:R-:W-:Y:S05]  /*8530*/  BSYNC B1 ;  /* 0x0000000000017941 */ /* 0x000fea0003800000 */
.L_x_275:
[----:B0----5:R-:W-:Y:S01]  /*8540*/  FMUL R4, R167, R10 ;  /* 0x0000000aa7047220 */ /* 0x021fe20000400000 */
[----:B------:R-:W-:Y:S01]  /*8550*/  IMAD.X R25, R37, 0x1, R6, P3 ;  /* 0x0000000125197824 */ /* 0x000fe200018e0606 */
[----:B------:R-:W-:Y:S01]  /*8560*/  ISETP.GT.AND P1, PT, R166, 0x8, P1 ;  /* 0x00000008a600780c */ /* 0x000fe20000f24270 */
        /* <DEDUP_REMOVED lines=8> */
.L_x_278:
[----:B------:R-:W-:Y:S05]  /*85f0*/  BSYNC B1 ;  /* 0x0000000000017941 */ /* 0x000fea0003800000 */
.L_x_277:
[----:B------:R-:W-:Y:S01]  /*8600*/  ISETP.GT.AND P2, PT, R166, 0x8, P2 ;  /* 0x00000008a600780c */ /* 0x000fe20001744270 */
[----:B-1---5:R-:W-:Y:S01]  /*8610*/  FMUL R5, R167, R10 ;  /* 0x0000000aa7057220 */ /* 0x022fe20000400000 */
[----:B------:R-:W-:Y:S01]  /*8620*/  IMAD.X R27, R29, 0x1, R19, P6 ;  /* 0x000000011d1b7824 */ /* 0x000fe200030e0613 */
[----:B------:R-:W-:Y:S02]  /*8630*/  BSSY B1, `(.L_x_279) ;  /* 0x0000007000017945 */ /* 0x000fe40003800000 */
[----:B------:R-:W-:-:S05]  /*8640*/  FFMA R21, R150, R11, R5 ;  /* 0x0000000b96157223 */ /* 0x000fca0000000005 */
[----:B------:R1:W-:Y:S01]  /*8650*/  @P1 STG.E desc[UR16][R26.64], R21 ;  /* 0x000000151a001986 */ /* 0x0003e2000c101910 */
[----:B------:R-:W-:-:S04]  /*8660*/  IADD3 R4, P1, R30, UR10, RZ ;  /* 0x0000000a1e047c10 */ /* 0x000fc8000ff3e0ff */
[----:B------:R-:W-:Y:S01]  /*8670*/  IADD3.X R5, R31, UR11, RZ, P1, !PT ;  /* 0x0000000b1f057c10 */ /* 0x000fe20008ffe4ff */
[----:B------:R-:W-:Y:S08]  /*8680*/  @!P2 BRA `(.L_x_280) ;  /* 0x000000000004a947 */ /* 0x000ff00003800000 */
[----:B------:R0:W5:Y:S02]  /*8690*/  LDG.E.LTC128B R167, desc[UR16][R4.64] ;  /* 0x0000001004a77981 */ /* 0x000164000c1e1920 */
.L_x_280:
[----:B------:R-:W-:Y:S05]  /*86a0*/  BSYNC B1 ;  /* 0x0000000000017941 */ /* 0x000fea0003800000 */
.L_x_279:
[----:B------:R-:W-:Y:S05]  /*86b0*/  @!P2 BRA `(.L_x_281) ;  /* 0x0000002c0024a947 */ /* 0x000fea0003800000 */
[----:B------:R-:W-:Y:S01]  /*86c0*/  IADD3 R20, P1, R36, R20, RZ ;  /* 0x0000001424147210 */ /* 0x000fe20007f3e0ff */
[----:B0----5:R-:W-:-:S04]  /*86d0*/  FMUL R4, R167, R10 ;  /* 0x0000000aa7047220 */ /* 0x021fc80000400000 */
[----:B-1----:R-:W-:Y:S02]  /*86e0*/  IMAD.X R21, R37, 0x1, R19, P1 ;  /* 0x0000000125157824 */ /* 0x002fe400008e0613 */
[----:B------:R-:W-:-:S05]  /*86f0*/  FFMA R151, R151, R11, R4 ;  /* 0x0000000b97977223 */ /* 0x000fca0000000004 */
[----:B------:R0:W-:Y:S01]  /*8700*/  STG.E desc[UR16][R20.64], R151 ;  /* 0x0000009714007986 */ /* 0x0001e2000c101910 */
[----:B------:R-:W-:Y:S05]  /*8710*/  BRA `(.L_x_281) ;  /* 0x0000002c000c7947 */ /* 0x000fea0003800000 */
.L_x_30:
[----:B------:R-:W-:Y:S01]  /*8720*/  ISETP.GT.AND P2, PT, R5, 0x1, PT ;  /* 0x000000010500780c */ /* 0x000fe20003f44270 */
[----:B------:R-:W-:Y:S01]  /*8730*/  ULDC.64 UR10, c[0x0][0x6c0] ;  /* 0x0001b000000a7ab9 */ /* 0x000fe20000000a00 */
[----:B------:R-:W-:Y:S01]  /*8740*/  ISETP.GT.AND P1, PT, R166, 0x8, P1 ;  /* 0x00000008a600780c */ /* 0x000fe20000f24270 */
[-C--:B--2---:R-:W-:Y:S01]  /*8750*/  FMUL R19, R24, R11.reuse ;  /* 0x0000000b18137220 */ /* 0x084fe20000400000 */
[----:B------:R-:W-:Y:S01]  /*8760*/  LEA R22, P6, R168, UR10, 0x2 ;  /* 0x0000000aa8167c11 */ /* 0x000fe2000f8c10ff */
[-C--:B------:R-:W-:Y:S01]  /*8770*/  FMUL R155, R25, R11.reuse ;  /* 0x0000000b199b7220 */ /* 0x080fe20000400000 */
[----:B------:R-:W-:Y:S01]  /*8780*/  ISETP.GT.AND P3, PT, R166, RZ, P2 ;  /* 0x000000ffa600720c */ /* 0x000fe20001764270 */
[----:B------:R-:W-:Y:S01]  /*8790*/  IMAD.SHL.U32 R6, R20, 0x20, RZ ;  /* 0x0000002014067824 */ /* 0x000fe200078e00ff */
[----:B------:R-:W-:Y:S01]  /*87a0*/  LEA.HI.X R23, R168, UR11, R173, 0x2, P6 ;  /* 0x0000000ba8177c11 */ /* 0x000fe2000b0f14ad */
[-C--:B------:R-:W-:Y:S01]  /*87b0*/  FMUL R157, R26, R11.reuse ;  /* 0x0000000b1a9d7220 */ /* 0x080fe20000400000 */
[-C--:B------:R-:W-:Y:S01]  /*87c0*/  LEA R152, P6, R20, R22.reuse, 0x2 ;  /* 0x0000001614987211 */ /* 0x080fe200078c10ff */
[----:B------:R-:W-:Y:S01]  /*87d0*/  FMUL R159, R27, R11 ;  /* 0x0000000b1b9f7220 */ /* 0x000fe20000400000 */
[----:B------:R-:W-:Y:S01]  /*87e0*/  ISETP.GT.AND P2, PT, R166, 0x8, P2 ;  /* 0x00000008a600780c */ /* 0x000fe20001744270 */
[----:B------:R-:W-:Y:S01]  /*87f0*/  @P5 STG.E desc[UR16][R22.64], R19 ;  /* 0x0000001316005986 */ /* 0x000fe2000c101910 */
[C-C-:B------:R-:W-:Y:S01]  /*8800*/  LEA.HI.X R153, R20.reuse, R23, R21.reuse, 0x2, P6 ;  /* 0x0000001714997211 */ /* 0x140fe200030f1415 */
[----:B------:R-:W-:Y:S01]  /*8810*/  FMUL R33, R33, R11 ;  /* 0x0000000b21217220 */ /* 0x000fe20000400000 */
[----:B------:R-:W-:Y:S01]  /*8820*/  SHF.L.U64.HI R4, R20, 0x5, R21 ;  /* 0x0000000514047819 */ /* 0x000fe20000010215 */
[----:B------:R-:W-:Y:S01]  /*8830*/  @P1 IMAD.MOV.U32 R20, RZ, RZ, R22 ;  /* 0x000000ffff141224 */ /* 0x000fe200078e0016 */
[----:B------:R-:W-:Y:S01]  /*8840*/  IADD3 R24, P5, R6, R22, RZ ;  /* 0x0000001606187210 */ /* 0x000fe20007fbe0ff */
[----:B------:R0:W-:Y:S01]  /*8850*/  @P3 STG.E desc[UR16][R152.64], R155 ;  /* 0x0000009b98003986 */ /* 0x0001e2000c101910 */
[----:B------:R-:W-:Y:S01]  /*8860*/  ISETP.GT.AND P3, PT, R5, 0x8, PT ;  /* 0x000000080500780c */ /* 0x000fe20003f64270 */
[----:B------:R-:W-:-:S02]  /*8870*/  @P1 IMAD.MOV.U32 R21, RZ, RZ, R23 ;  /* 0x000000ffff151224 */ /* 0x000fc400078e0017 */
[-C--:B------:R-:W-:Y:S01]  /*8880*/  FMUL R35, R35, R11.reuse ;  /* 0x0000000b23237220 */ /* 0x080fe20000400000 */
[----:B------:R-:W-:Y:S01]  /*8890*/  IMAD.X R25, R4, 0x1, R23, P5 ;  /* 0x0000000104197824 */ /* 0x000fe200028e0617 */
[----:B------:R-:W-:Y:S01]  /*88a0*/  ISETP.GT.AND P6, PT, R166, RZ, P3 ;  /* 0x000000ffa600720c */ /* 0x000fe20001fc4270 */
[-C--:B------:R-:W-:Y:S01]  /*88b0*/  FMUL R37, R37, R11.reuse ;  /* 0x0000000b25257220 */ /* 0x080fe20000400000 */
[----:B------:R1:W-:Y:S01]  /*88c0*/  @P1 STG.E desc[UR16][R20.64+0x20], R157 ;  /* 0x0000209d14001986 */ /* 0x0003e2000c101910 */
[----:B------:R-:W-:Y:S01]  /*88d0*/  ISETP.GT.AND P1, PT, R5, 0x9, PT ;  /* 0x000000090500780c */ /* 0x000fe20003f24270 */
[-C--:B------:R-:W-:Y:S01]  /*88e0*/  FMUL R39, R39, R11.reuse ;  /* 0x0000000b27277220 */ /* 0x080fe20000400000 */
[----:B------:R-:W-:Y:S01]  /*88f0*/  IADD3 R26, P5, R6, R152, RZ ;  /* 0x00000098061a7210 */ /* 0x000fe20007fbe0ff */
[-C--:B------:R-:W-:Y:S01]  /*8900*/  FMUL R41, R41, R11.reuse ;  /* 0x0000000b29297220 */ /* 0x080fe20000400000 */
[-C--:B0-----:R-:W-:Y:S01]  /*8910*/  FMUL R155, R28, R11.reuse ;  /* 0x0000000b1c9b7220 */ /* 0x081fe20000400000 */
[----:B------:R-:W-:Y:S01]  /*8920*/  ISETP.GT.AND P3, PT, R166, 0x8, P3 ;  /* 0x00000008a600780c */ /* 0x000fe20001f64270 */
[----:B------:R-:W-:Y:S01]  /*8930*/  FMUL R43, R43, R11 ;  /* 0x0000000b2b2b7220 */ /* 0x000fe20000400000 */
[----:B------:R-:W-:-:S02]  /*8940*/  IMAD.X R27, R4, 0x1, R153, P5 ;  /* 0x00000001041b7824 */ /* 0x000fc400028e0699 */
[-C--:B------:R-:W-:Y:S01]  /*8950*/  FMUL R45, R45, R11.reuse ;  /* 0x0000000b2d2d7220 */ /* 0x080fe20000400000 */
[-C--:B------:R-:W-:Y:S01]  /*8960*/  FMUL R47, R47, R11.reuse ;  /* 0x0000000b2f2f7220 */ /* 0x080fe20000400000 */
[-C--:B------:R-:W-:Y:S01]  /*8970*/  FMUL R49, R49, R11.reuse ;  /* 0x0000000b31317220 */ /* 0x080fe20000400000 */
[----:B-1----:R-:W-:Y:S02]  /*8980*/  @P2 IMAD.MOV.U32 R20, RZ, RZ, R152 ;  /* 0x000000ffff142224 */ /* 0x002fe400078e0098 */
[-C--:B------:R-:W-:Y:S01]  /*8990*/  FMUL R157, R29, R11.reuse ;  /* 0x0000000b1d9d7220 */ /* 0x080fe20000400000 */
[----:B------:R-:W-:Y:S02]  /*89a0*/  @P2 IMAD.MOV.U32 R21, RZ, RZ, R153 ;  /* 0x000000ffff152224 */ /* 0x000fe400078e0099 */
[-C--:B------:R-:W-:Y:S01]  /*89b0*/  FMUL R51, R51, R11.reuse ;  /* 0x0000000b33337220 */ /* 0x080fe20000400000 */
[-C--:B------:R-:W-:Y:S01]  /*89c0*/  FMUL R53, R53, R11.reuse ;  /* 0x0000000b35357220 */ /* 0x080fe20000400000 */
[-C--:B------:R-:W-:Y:S01]  /*89d0*/  FMUL R55, R55, R11.reuse ;  /* 0x0000000b37377220 */ /* 0x080fe20000400000 */
[-C--:B------:R-:W-:Y:S01]  /*89e0*/  FMUL R57, R57, R11.reuse ;  /* 0x0000000b39397220 */ /* 0x080fe20000400000 */
[----:B------:R0:W-:Y:S01]  /*89f0*/  @P2 STG.E desc[UR16][R20.64+0x20], R159 ;  /* 0x0000209f14002986 */ /* 0x0001e2000c101910 */
[C---:B------:R-:W-:Y:S01]  /*8a00*/  ISETP.GT.AND P2, PT, R166.reuse, RZ, P1 ;  /* 0x000000ffa600720c */ /* 0x040fe20000f44270 */
[-C--:B------:R-:W-:Y:S01]  /*8a10*/  FMUL R59, R59, R11.reuse ;  /* 0x0000000b3b3b7220 */ /* 0x080fe20000400000 */
[----:B------:R-:W-:Y:S01]  /*8a20*/  ISETP.GT.AND P1, PT, R166, 0x8, P1 ;  /* 0x00000008a600780c */ /* 0x000fe20000f24270 */
[----:B------:R1:W-:Y:S01]  /*8a30*/  @P6 STG.E desc[UR16][R24.64], R155 ;  /* 0x0000009b18006986 */ /* 0x0003e2000c101910 */
[----:B------:R-:W-:Y:S01]  /*8a40*/  IADD3 R19, P6, R6, 0x20, RZ ;  /* 0x0000002006137810 */ /* 0x000fe20007fde0ff */
[-C--:B------:R-:W-:Y:S01]  /*8a50*/  FMUL R61, R61, R11.reuse ;  /* 0x0000000b3d3d7220 */ /* 0x080fe20000400000 */
[-C--:B------:R-:W-:Y:S01]  /*8a60*/  FMUL R63, R63, R11.reuse ;  /* 0x0000000b3f3f7220 */ /* 0x080fe20000400000 */
[-C--:B------:R-:W-:Y:S01]  /*8a70*/  FMUL R65, R65, R11.reuse ;  /* 0x0000000b41417220 */ /* 0x080fe20000400000 */
[----:B------:R-:W-:Y:S01]  /*8a80*/  IADD3 R22, P5, R19, R22, RZ ;  /* 0x0000001613167210 */ /* 0x000fe20007fbe0ff */
[-C--:B------:R-:W-:Y:S01]  /*8a90*/  FMUL R67, R67, R11.reuse ;  /* 0x0000000b43437220 */ /* 0x080fe20000400000 */
[----:B------:R-:W-:Y:S01]  /*8aa0*/  FMUL R69, R69, R11 ;  /* 0x0000000b45457220 */ /* 0x000fe20000400000 */
[----:B0-----:R-:W-:-:S02]  /*8ab0*/  IMAD.X R20, RZ, RZ, R4, P6 ;  /* 0x000000ffff147224 */ /* 0x001fc400030e0604 */
[-C--:B------:R-:W-:Y:S01]  /*8ac0*/  FMUL R21, R30, R11.reuse ;  /* 0x0000000b1e157220 */ /* 0x080fe20000400000 */
[----:B------:R0:W-:Y:S01]  /*8ad0*/  @P2 STG.E desc[UR16][R26.64], R157 ;  /* 0x0000009d1a002986 */ /* 0x0001e2000c101910 */
[----:B------:R-:W-:Y:S01]  /*8ae0*/  ISETP.GT.AND P2, PT, R5, 0x10, PT ;  /* 0x000000100500780c */ /* 0x000fe20003f44270 */
[----:B------:R-:W-:Y:S01]  /*8af0*/  IMAD.X R23, R20, 0x1, R23, P5 ;  /* 0x0000000114177824 */ /* 0x000fe200028e0617 */
[----:B------:R-:W-:Y:S01]  /*8b00*/  IADD3 R28, P5, R19, R152, RZ ;  /* 0x00000098131c7210 */ /* 0x000fe20007fbe0ff */
[-C--:B-1----:R-:W-:Y:S01]  /*8b10*/  FMUL R155, R31, R11.reuse ;  /* 0x0000000b1f9b7220 */ /* 0x082fe20000400000 */
[----:B------:R-:W-:Y:S01]  /*8b20*/  IADD3 R30, P6, R6, R24, RZ ;  /* 0x00000018061e7210 */ /* 0x000fe20007fde0ff */
[-C--:B------:R-:W-:Y:S01]  /*8b30*/  FMUL R71, R71, R11.reuse ;  /* 0x0000000b47477220 */ /* 0x080fe20000400000 */
[----:B------:R1:W-:Y:S01]  /*8b40*/  @P3 STG.E desc[UR16][R22.64], R21 ;  /* 0x0000001516003986 */ /* 0x0003e2000c101910 */
[----:B------:R-:W-:Y:S01]  /*8b50*/  IMAD.X R29, R20, 0x1, R153, P5 ;  /* 0x00000001141d7824 */ /* 0x000fe200028e0699 */
[----:B------:R-:W-:Y:S01]  /*8b60*/  ISETP.GT.AND P5, PT, R166, RZ, P2 ;  /* 0x000000ffa600720c */ /* 0x000fe200017a4270 */
[----:B------:R-:W-:Y:S01]  /*8b70*/  IMAD.X R31, R4, 0x1, R25, P6 ;  /* 0x00000001041f7824 */ /* 0x000fe200030e0619 */
[----:B------:R-:W-:Y:S01]  /*8b80*/  ISETP.GT.AND P3, PT, R5, 0x11, PT ;  /* 0x000000110500780c */ /* 0x000fe20003f64270 */
[-C--:B0-----:R-:W-:Y:S01]  /*8b90*/  FMUL R157, R32, R11.reuse ;  /* 0x0000000b209d7220 */ /* 0x081fe20000400000 */
[----:B------:R0:W-:Y:S01]  /*8ba0*/  @P1 STG.E desc[UR16][R28.64], R155 ;  /* 0x0000009b1c001986 */ /* 0x0001e2000c101910 */
[----:B------:R-:W-:Y:S01]  /*8bb0*/  IADD3 R152, P6, R6, R26, RZ ;  /* 0x0000001a06987210 */ /* 0x000fe20007fde0ff */
[-C--:B------:R-:W-:Y:S01]  /*8bc0*/  FMUL R73, R73, R11.reuse ;  /* 0x0000000b49497220 */ /* 0x080fe20000400000 */
[C---:B------:R-:W-:Y:S01]  /*8bd0*/  ISETP.GT.AND P1, PT, R166.reuse, RZ, P3 ;  /* 0x000000ffa600720c */ /* 0x040fe20001f24270 */
[-C--:B------:R-:W-:Y:S01]  /*8be0*/  FMUL R75, R75, R11.reuse ;  /* 0x0000000b4b4b7220 */ /* 0x080fe20000400000 */
[----:B------:R-:W-:Y:S01]  /*8bf0*/  ISETP.GT.AND P2, PT, R166, 0x8, P2 ;  /* 0x00000008a600780c */ /* 0x000fe20001744270 */
[----:B------:R-:W-:Y:S01]  /*8c00*/  IMAD.X R153, R4, 0x1, R27, P6 ;  /* 0x0000000104997824 */ /* 0x000fe200030e061b */
[----:B------:R-:W-:Y:S01]  /*8c10*/  ISETP.GT.AND P3, PT, R166, 0x8, P3 ;  /* 0x00000008a600780c */ /* 0x000fe20001f64270 */
[-C--:B-1----:R-:W-:Y:S01]  /*8c20*/  FMUL R21, R34, R11.reuse ;  /* 0x0000000b22157220 */ /* 0x082fe20000400000 */
[----:B------:R-:W-:Y:S01]  /*8c30*/  @P5 STG.E desc[UR16][R30.64], R157 ;  /* 0x0000009d1e005986 */ /* 0x000fe2000c101910 */
[----:B------:R-:W-:Y:S01]  /*8c40*/  IADD3 R22, P5, R19, R24, RZ ;  /* 0x0000001813167210 */ /* 0x000fe20007fbe0ff */
[-C--:B------:R-:W-:Y:S01]  /*8c50*/  FMUL R77, R77, R11.reuse ;  /* 0x0000000b4d4d7220 */ /* 0x080fe20000400000 */
[-C--:B------:R-:W-:Y:S01]  /*8c60*/  FMUL R79, R79, R11.reuse ;  /* 0x0000000b4f4f7220 */ /* 0x080fe20000400000 */
[-C--:B------:R-:W-:Y:S01]  /*8c70*/  FMUL R81, R81, R11.reuse ;  /* 0x0000000b51517220 */ /* 0x080fe20000400000 */
[-C--:B------:R-:W-:Y:S01]  /*8c80*/  FMUL R83, R83, R11.reuse ;  /* 0x0000000b53537220 */ /* 0x080fe20000400000 */
[----:B------:R-:W-:Y:S01]  /*8c90*/  IMAD.X R23, R20, 0x1, R25, P5 ;  /* 0x0000000114177824 */ /* 0x000fe200028e0619 */
[----:B------:R-:W-:Y:S01]  /*8ca0*/  IADD3 R24, P5, R19, R26, RZ ;  /* 0x0000001a13187210 */ /* 0x000fe20007fbe0ff */
[----:B------:R1:W-:Y:S01]  /*8cb0*/  @P1 STG.E desc[UR16][R152.64], R33 ;  /* 0x0000002198001986 */ /* 0x0003e2000c101910 */
[----:B------:R-:W-:Y:S01]  /*8cc0*/  ISETP.GT.AND P1, PT, R5, 0x18, PT ;  /* 0x000000180500780c */ /* 0x000fe20003f24270 */
[-C--:B------:R-:W-:Y:S01]  /*8cd0*/  FMUL R85, R85, R11.reuse ;  /* 0x0000000b55557220 */ /* 0x080fe20000400000 */
[----:B------:R-:W-:Y:S01]  /*8ce0*/  IADD3 R26, P6, R6, R30, RZ ;  /* 0x0000001e061a7210 */ /* 0x000fe20007fde0ff */
[----:B------:R-:W-:Y:S01]  /*8cf0*/  IMAD.X R25, R20, 0x1, R27, P5 ;  /* 0x0000000114197824 */ /* 0x000fe200028e061b */
[----:B------:R-:W-:Y:S01]  /*8d00*/  ISETP.GT.AND P5, PT, R166, RZ, P1 ;  /* 0x000000ffa600720c */ /* 0x000fe20000fa4270 */
[----:B------:R2:W-:Y:S01]  /*8d10*/  @P2 STG.E desc[UR16][R22.64], R21 ;  /* 0x0000001516002986 */ /* 0x0005e2000c101910 */
[----:B------:R-:W-:Y:S01]  /*8d20*/  ISETP.GT.AND P2, PT, R5, 0x19, PT ;  /* 0x000000190500780c */ /* 0x000fe20003f44270 */
[----:B------:R-:W-:Y:S01]  /*8d30*/  IMAD.X R27, R4, 0x1, R31, P6 ;  /* 0x00000001041b7824 */ /* 0x000fe200030e061f */
[----:B0-----:R-:W-:Y:S01]  /*8d40*/  IADD3 R28, P6, R6, R152, RZ ;  /* 0x00000098061c7210 */ /* 0x001fe20007fde0ff */
[----:B------:R0:W-:Y:S01]  /*8d50*/  @P3 STG.E desc[UR16][R24.64], R35 ;  /* 0x0000002318003986 */ /* 0x0001e2000c101910 */
[----:B------:R-:W-:Y:S01]  /*8d60*/  ISETP.GT.AND P3, PT, R166, RZ, P2 ;  /* 0x000000ffa600720c */ /* 0x000fe20001764270 */
[-C--:B-1----:R-:W-:Y:S01]  /*8d70*/  FMUL R33, R36, R11.reuse ;  /* 0x0000000b24217220 */ /* 0x082fe20000400000 */
[----:B------:R-:W-:Y:S01]  /*8d80*/  ISETP.GT.AND P1, PT, R166, 0x8, P1 ;  /* 0x00000008a600780c */ /* 0x000fe20000f24270 */
[----:B------:R-:W-:Y:S01]  /*8d90*/  IMAD.X R29, R4, 0x1, R153, P6 ;  /* 0x00000001041d7824 */ /* 0x000fe200030e0699 */
[----:B------:R-:W-:Y:S01]  /*8da0*/  ISETP.GT.AND P2, PT, R166, 0x8, P2 ;  /* 0x00000008a600780c */ /* 0x000fe20001744270 */
[-C--:B------:R-:W-:Y:S01]  /*8db0*/  FMUL R87, R87, R11.reuse ;  /* 0x0000000b57577220 */ /* 0x080fe20000400000 */
[-C--:B------:R-:W-:Y:S01]  /*8dc0*/  FMUL R89, R89, R11.reuse ;  /* 0x0000000b59597220 */ /* 0x080fe20000400000 */
[----:B------:R1:W-:Y:S01]  /*8dd0*/  @P5 STG.E desc[UR16][R26.64], R33 ;  /* 0x000000211a005986 */ /* 0x0003e2000c101910 */
[----:B--2---:R-:W-:Y:S01]  /*8de0*/  IADD3 R22, P5, R19, R30, RZ ;  /* 0x0000001e13167210 */ /* 0x004fe20007fbe0ff */
[-C--:B------:R-:W-:Y:S01]  /*8df0*/  FMUL R21, R38, R11.reuse ;  /* 0x0000000b26157220 */ /* 0x080fe20000400000 */
[----:B------:R-:W-:Y:S01]  /*8e00*/  IADD3 R30, P6, R6, R26, RZ ;  /* 0x0000001a061e7210 */ /* 0x000fe20007fde0ff */
[-C--:B0-----:R-:W-:Y:S01]  /*8e10*/  FMUL R35, R40, R11.reuse ;  /* 0x0000000b28237220 */ /* 0x081fe20000400000 */
[-C--:B------:R-:W-:Y:S01]  /*8e20*/  FMUL R91, R91, R11.reuse ;  /* 0x0000000b5b5b7220 */ /* 0x080fe20000400000 */
[----:B------:R-:W-:Y:S01]  /*8e30*/  IMAD.X R23, R20, 0x1, R31, P5 ;  /* 0x0000000114177824 */ /* 0x000fe200028e061f */
[----:B------:R-:W-:Y:S01]  /*8e40*/  IADD3 R24, P5, R19, R152, RZ ;  /* 0x0000009813187210 */ /* 0x000fe20007fbe0ff */
[----:B------:R-:W-:Y:S01]  /*8e50*/  @P3 STG.E desc[UR16][R28.64], R37 ;  /* 0x000000251c003986 */ /* 0x000fe2000c101910 */
[C---:B------:R-:W-:Y:S01]  /*8e60*/  ISETP.GT.AND P3, PT, R5.reuse, 0x20, PT ;  /* 0x000000200500780c */ /* 0x040fe20003f64270 */
[----:B------:R-:W-:Y:S01]  /*8e70*/  IMAD.X R31, R4, 0x1, R27, P6 ;  /* 0x00000001041f7824 */ /* 0x000fe200030e061b */
[----:B------:R-:W-:Y:S01]  /*8e80*/  IADD3 R32, P6, R6, R28, RZ ;  /* 0x0000001c06207210 */ /* 0x000fe20007fde0ff */
[----:B------:R-:W-:Y:S01]  /*8e90*/  IMAD.X R25, R20, 0x1, R153, P5 ;  /* 0x0000000114197824 */ /* 0x000fe200028e0699 */
[----:B------:R-:W-:Y:S01]  /*8ea0*/  ISETP.GT.AND P5, PT, R166, RZ, P3 ;  /* 0x000000ffa600720c */ /* 0x000fe20001fa4270 */
[----:B------:R0:W-:Y:S01]  /*8eb0*/  @P1 STG.E desc[UR16][R22.64], R21 ;  /* 0x0000001516001986 */ /* 0x0001e2000c101910 */
[----:B------:R-:W-:Y:S01]  /*8ec0*/  ISETP.GT.AND P1, PT, R5, 0x21, PT ;  /* 0x000000210500780c */ /* 0x000fe20003f24270 */
[----:B-1----:R-:W-:Y:S01]  /*8ed0*/  IMAD.X R33, R4, 0x1, R29, P6 ;  /* 0x0000000104217824 */ /* 0x002fe200030e061d */
[C---:B------:R-:W-:Y:S01]  /*8ee0*/  ISETP.GT.AND P3, PT, R166.reuse, 0x8, P3 ;  /* 0x00000008a600780c */ /* 0x040fe20001f64270 */
[----:B------:R1:W-:Y:S01]  /*8ef0*/  @P2 STG.E desc[UR16][R24.64], R39 ;  /* 0x0000002718002986 */ /* 0x0003e2000c101910 */
[C---:B------:R-:W-:Y:S01]  /*8f00*/  ISETP.GT.AND P2, PT, R166.reuse, RZ, P1 ;  /* 0x000000ffa600720c */ /* 0x040fe20000f44270 */
[-C--:B------:R-:W-:Y:S01]  /*8f10*/  FMUL R93, R93, R11.reuse ;  /* 0x0000000b5d5d7220 */ /* 0x080fe20000400000 */
[----:B------:R-:W-:Y:S01]  /*8f20*/  ISETP.GT.AND P1, PT, R166, 0x8, P1 ;  /* 0x00000008a600780c */ /* 0x000fe20000f24270 */
[-C--:B------:R-:W-:Y:S01]  /*8f30*/  FMUL R95, R95, R11.reuse ;  /* 0x0000000b5f5f7220 */ /* 0x080fe20000400000 */
[-C--:B------:R-:W-:Y:S01]  /*8f40*/  FMUL R97, R97, R11.reuse ;  /* 0x0000000b61617220 */ /* 0x080fe20000400000 */
[-C--:B------:R-:W-:Y:S01]  /*8f50*/  FMUL R99, R99, R11.reuse ;  /* 0x0000000b63637220 */ /* 0x080fe20000400000 */
[-C--:B------:R-:W-:Y:S01]  /*8f60*/  FMUL R101, R101, R11.reuse ;  /* 0x0000000b65657220 */ /* 0x080fe20000400000 */
[----:B------:R2:W-:Y:S01]  /*8f70*/  @P5 STG.E desc[UR16][R30.64], R35 ;  /* 0x000000231e005986 */ /* 0x0005e2000c101910 */
[----:B0-----:R-:W-:Y:S01]  /*8f80*/  IADD3 R22, P5, R19, R26, RZ ;  /* 0x0000001a13167210 */ /* 0x001fe20007fbe0ff */
[-C--:B------:R-:W-:Y:S01]  /*8f90*/  FMUL R21, R42, R11.reuse ;  /* 0x0000000b2a157220 */ /* 0x080fe20000400000 */
[----:B------:R-:W-:Y:S01]  /*8fa0*/  IADD3 R26, P6, R6, R30, RZ ;  /* 0x0000001e061a7210 */ /* 0x000fe20007fde0ff */
[-C--:B------:R-:W-:Y:S01]  /*8fb0*/  FMUL R103, R103, R11.reuse ;  /* 0x0000000b67677220 */ /* 0x080fe20000400000 */
[-C--:B------:R-:W-:Y:S01]  /*8fc0*/  FMUL R105, R105, R11.reuse ;  /* 0x0000000b69697220 */ /* 0x080fe20000400000 */
[----:B------:R-:W-:Y:S01]  /*8fd0*/  IMAD.X R23, R20, 0x1, R27, P5 ;  /* 0x0000000114177824 */ /* 0x000fe200028e061b */
[----:B-1----:R-:W-:Y:S01]  /*8fe0*/  IADD3 R24, P5, R19, R28, RZ ;  /* 0x0000001c13187210 */ /* 0x002fe20007fbe0ff */
        /* <DEDUP_REMOVED lines=8> */
[-C--:B--2---:R-:W-:Y:S01]  /*9070*/  FMUL R35, R44, R11.reuse ;  /* 0x0000000b2c237220 */ /* 0x084fe20000400000 */
[C---:B------:R-:W-:Y:S01]  /*9080*/  ISETP.GT.AND P2, PT, R166.reuse, 0x8, P2 ;  /* 0x00000008a600780c */ /* 0x040fe20001744270 */
[----:B------:R1:W-:Y:S01]  /*9090*/  @P1 STG.E desc[UR16][R24.64], R43 ;  /* 0x0000002b18001986 */ /* 0x0003e2000c101910 */
[----:B------:R-:W-:Y:S01]  /*90a0*/  ISETP.GT.AND P1, PT, R166, RZ, P3 ;  /* 0x000000ffa600720c */ /* 0x000fe20001f24270 */
[----:B------:R-:W-:Y:S01]  /*90b0*/  IMAD.X R29, R4, 0x1, R33, P6 ;  /* 0x00000001041d7824 */ /* 0x000fe200030e0621 */
        /* <DEDUP_REMOVED lines=87> */
[----:B------:R-:W-:-:S02]  /*9630*/  FMUL R151, R151, R11 ;  /* 0x0000000b97977220 */ /* 0x000fc40000400000 */
        /* <DEDUP_REMOVED lines=10> */
[----:B--2---:R-:W-:Y:S01]  /*96e0*/  FMUL R35, R60, R11 ;  /* 0x0000000b3c237220 */ /* 0x004fe20000400000 */
[C---:B------:R-:W-:Y:S01]  /*96f0*/  ISETP.GT.AND P1, PT, R166.reuse, 0x8, P1 ;  /* 0x00000008a600780c */ /* 0x040fe20000f24270 */
[----:B------:R1:W-:Y:S01]  /*9700*/  @P3 STG.E desc[UR16][R24.64], R59 ;  /* 0x0000003b18003986 */ /* 0x0003e2000c101910 */
[----:B------:R-:W-:Y:S01]  /*9710*/  ISETP.GT.AND P3, PT, R166, RZ, P2 ;  /* 0x000000ffa600720c */ /* 0x000fe20001764270 */
[----:B------:R-:W-:Y:S01]  /*9720*/  IMAD.X R29, R4, 0x1, R33, P6 ;  /* 0x00000001041d7824 */ /* 0x000fe200030e0621 */
[----:B------:R-:W-:-:S05]  /*9730*/  ISETP.GT.AND P2, PT, R166, 0x8, P2 ;  /* 0x00000008a600780c */ /* 0x000fca0001744270 */
[----:B------:R2:W-:Y:S01]  /*9740*/  @P5 STG.E desc[UR16][R26.64], R35 ;  /* 0x000000231a005986 */ /* 0x0005e2000c101910 */
[----:B0-----:R-:W-:Y:S01]  /*9750*/  IADD3 R22, P5, R19, R30, RZ ;  /* 0x0000001e13167210 */ /* 0x001fe20007fbe0ff */
[----:B------:R-:W-:Y:S01]  /*9760*/  FMUL R21, R62, R11 ;  /* 0x0000000b3e157220 */ /* 0x000fe20000400000 */
[----:B------:R-:W-:-:S03]  /*9770*/  IADD3 R30, P6, R6, R26, RZ ;  /* 0x0000001a061e7210 */ /* 0x000fc60007fde0ff */
        /* <DEDUP_REMOVED lines=391> */
[----:B------:R-:W-:Y:S01]  /*aff0*/  IMAD.X R29, R4, 0x1, R33, P6 ;  /* 0x00000001041d7824 */ /* 0x000fe200030e0621 */
[----:B------:R1:W-:Y:S01]  /*b000*/  @P1 STG.E desc[UR16][R24.64], R139 ;  /* 0x0000008b18001986 */ /* 0x0003e2000c101910 */
[----:B------:R-:W-:-:S02]  /*b010*/  ISETP.GT.AND P1, PT, R166, RZ, P3 ;  /* 0x000000ffa600720c */ /* 0x000fc40001f24270 */
[C---:B------:R-:W-:Y:S02]  /*b020*/  ISETP.GT.AND P2, PT, R166.reuse, 0x8, P2 ;  /* 0x00000008a600780c */ /* 0x040fe40001744270 */
[----:B------:R-:W-:-:S03]  /*b030*/  ISETP.GT.AND P3, PT, R166, 0x8, P3 ;  /* 0x00000008a600780c */ /* 0x000fc60001f64270 */
        /* <DEDUP_REMOVED lines=21> */
[C---:B0-----:R-:W-:Y:S01]  /*b190*/  IADD3 R22, P5, R19.reuse, R26, RZ ;  /* 0x0000001a13167210 */ /* 0x041fe20007fbe0ff */
[----:B------:R-:W-:Y:S01]  /*b1a0*/  FMUL R21, R146, R11 ;  /* 0x0000000b92157220 */ /* 0x000fe20000400000 */
[----:B-1----:R-:W-:-:S03]  /*b1b0*/  IADD3 R24, P6, R19, R28, RZ ;  /* 0x0000001c13187210 */ /* 0x002fc60007fde0ff */
[C---:B------:R-:W-:Y:S01]  /*b1c0*/  IMAD.X R23, R20.reuse, 0x1, R27, P5 ;  /* 0x0000000114177824 */ /* 0x040fe200028e061b */
[----:B------:R-:W-:Y:S01]  /*b1d0*/  @P3 STG.E desc[UR16][R32.64], R145 ;  /* 0x0000009120003986 */ /* 0x000fe2000c101910 */
[C---:B------:R-:W-:Y:S01]  /*b1e0*/  ISETP.GT.AND P3, PT, R5.reuse, 0xf8, PT ;  /* 0x000000f80500780c */ /* 0x040fe20003f64270 */
[----:B------:R-:W-:Y:S01]  /*b1f0*/  IMAD.X R25, R20, 0x1, R29, P6 ;  /* 0x0000000114197824 */ /* 0x000fe200030e061d */
[----:B------:R-:W-:Y:S01]  /*b200*/  ISETP.GT.AND P5, PT, R5, 0xf9, PT ;  /* 0x000000f90500780c */ /* 0x000fe20003fa4270 */
[----:B------:R0:W-:Y:S01]  /*b210*/  @P1 STG.E desc[UR16][R22.64], R21 ;  /* 0x0000001516001986 */ /* 0x0001e2000c101910 */
[-C--:B------:R-:W-:Y:S02]  /*b220*/  IADD3 R26, P1, R6, R30.reuse, RZ ;  /* 0x0000001e061a7210 */ /* 0x080fe40007f3e0ff */
[----:B--2---:R-:W-:Y:S01]  /*b230*/  IADD3 R30, P6, R19, R30, RZ ;  /* 0x0000001e131e7210 */ /* 0x004fe20007fde0ff */
[----:B------:R1:W-:Y:S01]  /*b240*/  @P2 STG.E desc[UR16][R24.64], R147 ;  /* 0x0000009318002986 */ /* 0x0003e2000c101910 */
[----:B------:R-:W-:Y:S01]  /*b250*/  ISETP.GT.AND P2, PT, R166, RZ, P3 ;  /* 0x000000ffa600720c */ /* 0x000fe20001f44270 */
[--C-:B------:R-:W-:Y:S01]  /*b260*/  IMAD.X R27, R4, 0x1, R31.reuse, P1 ;  /* 0x00000001041b7824 */ /* 0x100fe200008e061f */
[----:B------:R-:W-:Y:S01]  /*b270*/  ISETP.GT.AND P1, PT, R166, RZ, P5 ;  /* 0x000000ffa600720c */ /* 0x000fe20002f24270 */
[----:B------:R-:W-:Y:S01]  /*b280*/  IMAD.X R31, R20, 0x1, R31, P6 ;  /* 0x00000001141f7824 */ /* 0x000fe200030e061f */
[----:B------:R-:W-:-:S02]  /*b290*/  IADD3 R28, P6, R6, R32, RZ ;  /* 0x00000020061c7210 */ /* 0x000fc40007fde0ff */
[----:B------:R-:W-:Y:S01]  /*b2a0*/  ISETP.GT.AND P3, PT, R166, 0x8, P3 ;  /* 0x00000008a600780c */ /* 0x000fe20001f64270 */
[-C--:B0-----:R-:W-:Y:S01]  /*b2b0*/  FMUL R21, R150, R11.reuse ;  /* 0x0000000b96157220 */ /* 0x081fe20000400000 */
[----:B------:R-:W-:Y:S01]  /*b2c0*/  ISETP.GT.AND P5, PT, R166, 0x8, P5 ;  /* 0x00000008a600780c */ /* 0x000fe20002fa4270 */
[----:B------:R-:W-:Y:S01]  /*b2d0*/  IMAD.X R29, R4, 0x1, R33, P6 ;  /* 0x00000001041d7824 */ /* 0x000fe200030e0621 */
[----:B------:R-:W-:Y:S01]  /*b2e0*/  IADD3 R4, P6, R19, R32, RZ ;  /* 0x0000002013047210 */ /* 0x000fe20007fde0ff */
[----:B------:R-:W-:-:S04]  /*b2f0*/  FMUL R19, R148, R11 ;  /* 0x0000000b94137220 */ /* 0x000fc80000400000 */
[----:B------:R-:W-:Y:S01]  /*b300*/  IMAD.X R5, R20, 0x1, R33, P6 ;  /* 0x0000000114057824 */ /* 0x000fe200030e0621 */
[----:B------:R1:W-:Y:S04]  /*b310*/  @P2 STG.E desc[UR16][R26.64], R19 ;  /* 0x000000131a002986 */ /* 0x0003e8000c101910 */
[----:B------:R1:W-:Y:S04]  /*b320*/  @P1 STG.E desc[UR16][R28.64], R149 ;  /* 0x000000951c001986 */ /* 0x0003e8000c101910 */
[----:B------:R1:W-:Y:S04]  /*b330*/  @P3 STG.E desc[UR16][R30.64], R21 ;  /* 0x000000151e003986 */ /* 0x0003e8000c101910 */
[----:B------:R1:W-:Y:S02]  /*b340*/  @P5 STG.E desc[UR16][R4.64], R151 ;  /* 0x0000009704005986 */ /* 0x0003e4000c101910 */
.L_x_281:
[----:B------:R-:W-:Y:S05]  /*b350*/  BSYNC B0 ;  /* 0x0000000000007941 */ /* 0x000fea0003800000 */
.L_x_29:
[C---:B------:R-:W-:Y:S01]  /*b360*/  LEA R2, P1, R8.reuse, R2, 0x1 ;  /* 0x0000000208027211 */ /* 0x040fe200078208ff */
[----:B------:R-:W-:Y:S01]  /*b370*/  ULDC.64 UR10, c[0x0][0x750] ;  /* 0x0001d400000a7ab9 */ /* 0x000fe20000000a00 */
[----:B01----:R-:W-:Y:S01]  /*b380*/  IMAD.U32 R4, RZ, RZ, UR9 ;  /* 0x00000009ff047e24 */ /* 0x003fe2000f8e00ff */
[----:B------:R-:W-:Y:S01]  /*b390*/  PRMT R19, RZ, 0x7610, R19 ;  /* 0x00007610ff137816 */ /* 0x000fe20000000013 */
[----:B------:R-:W-:Y:S01]  /*b3a0*/  IMAD.MOV.U32 R6, RZ, RZ, -0x1 ;  /* 0xffffffffff067424 */ /* 0x000fe200078e00ff */
[----:B------:R-:W-:Y:S01]  /*b3b0*/  LEA.HI.X R3, R8, R3, R0, 0x1, P1 ;  /* 0x0000000308037211 */ /* 0x000fe200008f0c00 */
[----:B------:R0:W-:Y:S01]  /*b3c0*/  SYNCS.ARRIVE.TRANS64.A1T0 RZ, [R4+UR19], RZ ;  /* 0x000000ff04ff79a7 */ /* 0x0001e20008100013 */
[----:B------:R-:W-:Y:S01]  /*b3d0*/  ISETP.GE.U32.AND P1, PT, R2, UR10, PT ;  /* 0x0000000a02007c0c */ /* 0x000fe2000bf26070 */
[----:B------:R-:W-:-:S03]  /*b3e0*/  IMAD.MOV.U32 R5, RZ, RZ, -0x1 ;  /* 0xffffffffff057424 */ /* 0x000fc600078e00ff */
[----:B------:R-:W-:Y:S01]  /*b3f0*/  ISETP.GE.U32.AND.EX P1, PT, R3, UR11, PT, P1 ;  /* 0x0000000b03007c0c */ /* 0x000fe2000bf26110 */
[----:B0-----:R-:W-:-:S12]  /*b400*/  IMAD.MOV.U32 R4, RZ, RZ, -0x1 ;  /* 0xffffffffff047424 */ /* 0x001fd800078e00ff */
[----:B------:R-:W-:Y:S05]  /*b410*/  @P1 BRA `(.L_x_282) ;  /* 0x0000000400601947 */ /* 0x000fea0003800000 */
[----:B------:R-:W0:Y:S01]  /*b420*/  S2R R30, SR_CTAID.X ;  /* 0x00000000001e7919 */ /* 0x000e220000002500 */
[----:B------:R-:W1:Y:S01]  /*b430*/  LDC.64 R24, c[0x0][0x728] ;  /* 0x0001ca00ff187b82 */ /* 0x000e620000000a00 */
[----:B------:R-:W-:Y:S01]  /*b440*/  ULDC UR10, c[0x0][0x150] ;  /* 0x00005400000a7ab9 */ /* 0x000fe20000000800 */
[----:B----4-:R-:W-:Y:S01]  /*b450*/  IMAD.MOV.U32 R22, RZ, RZ, R2 ;  /* 0x000000ffff167224 */ /* 0x010fe200078e0002 */
[----:B--2---:R-:W2:Y:S01]  /*b460*/  S2R R32, SR_CTAID.Y ;  /* 0x0000000000207919 */ /* 0x004ea20000002600 */
[----:B------:R-:W-:-:S04]  /*b470*/  IMAD.MOV.U32 R23, RZ, RZ, R3 ;  /* 0x000000ffff177224 */ /* 0x000fc800078e0003 */
[----:B------:R-:W4:Y:S08]  /*b480*/  LDC R33, c[0x0][0x144] ;  /* 0x00005100ff217b82 */ /* 0x000f300000000800 */
[----:B------:R-:W2:Y:S08]  /*b490*/  LDC R6, c[0x0][0x730] ;  /* 0x0001cc00ff067b82 */ /* 0x000eb00000000800 */
[----:B------:R-:W2:Y:S01]  /*b4a0*/  LDC.64 R28, c[0x0][0x720] ;  /* 0x0001c800ff1c7b82 */ /* 0x000ea20000000a00 */
[----:B-1----:R-:W-:-:S04]  /*b4b0*/  ISETP.NE.U32.AND P1, PT, R24, RZ, PT ;  /* 0x000000ff1800720c */ /* 0x002fc80003f25070 */
[----:B------:R-:W-:Y:S02]  /*b4c0*/  ISETP.NE.AND.EX P1, PT, R25, RZ, PT, P1 ;  /* 0x000000ff1900720c */ /* 0x000fe40003f25310 */
[----:B0-----:R-:W-:-:S05]  /*b4d0*/  I2FP.F32.U32 R4, R30 ;  /* 0x0000001e00047245 */ /* 0x001fca0000201000 */
[----:B------:R-:W-:-:S04]  /*b4e0*/  FMUL R4, R4, UR10 ;  /* 0x0000000a04047c20 */ /* 0x000fc80008400000 */
[----:B------:R0:W1:Y:S02]  /*b4f0*/  F2I.U32.TRUNC.NTZ R31, R4 ;  /* 0x00000004001f7305 */ /* 0x000064000020f000 */
[----:B----4-:R-:W-:Y:S05]  /*b500*/  @!P1 BRA `(.L_x_283) ;  /* 0x0000000000289947 */ /* 0x010fea0003800000 */
[----:B------:R-:W4:Y:S02]  /*b510*/  LDC R5, c[0x0][0x734] ;  /* 0x0001cd00ff057b82 */ /* 0x000f240000000800 */
[----:B----4-:R-:W-:-:S05]  /*b520*/  IADD3 R19, P1, R2, R5, RZ ;  /* 0x0000000502137210 */ /* 0x010fca0007f3e0ff */
[----:B------:R-:W-:-:S04]  /*b530*/  IMAD.X R27, RZ, RZ, R3, P1 ;  /* 0x000000ffff1b7224 */ /* 0x000fc800008e0603 */
[----:B0-----:R-:W-:-:S04]  /*b540*/  IMAD.WIDE.U32 R4, R27, R24, RZ ;  /* 0x000000181b047225 */ /* 0x001fc800078e00ff */
[----:B------:R-:W-:-:S04]  /*b550*/  IMAD.WIDE.U32 R20, P1, R19, R25, R4 ;  /* 0x0000001913147225 */ /* 0x000fc80007820004 */
[----:B------:R-:W-:-:S04]  /*b560*/  IMAD.WIDE.U32 R4, R19, R24, RZ ;  /* 0x0000001813047225 */ /* 0x000fc800078e00ff */
[----:B------:R-:W-:Y:S01]  /*b570*/  IMAD.X R23, RZ, RZ, RZ, P1 ;  /* 0x000000ffff177224 */ /* 0x000fe200008e06ff */
[----:B------:R-:W-:Y:S01]  /*b580*/  IADD3 RZ, P1, R5, R20, RZ ;  /* 0x0000001405ff7210 */ /* 0x000fe20007f3e0ff */
[----:B------:R-:W-:-:S04]  /*b590*/  IMAD.MOV.U32 R22, RZ, RZ, R21 ;  /* 0x000000ffff167224 */ /* 0x000fc800078e0015 */
[----:B------:R-:W-:-:S08]  /*b5a0*/  IMAD.WIDE.U32.X R22, R27, R25, R22, P1 ;  /* 0x000000191b167225 */ /* 0x000fd000008e0416 */
.L_x_283:
[----:B------:R-:W4:Y:S01]  /*b5b0*/  LDC.64 R36, c[0x0][0x740] ;  /* 0x0001d000ff247b82 */ /* 0x000f220000000a00 */
[-C--:B--2---:R-:W-:Y:S01]  /*b5c0*/  SHF.R.U64 R26, R22, R6.reuse, R23 ;  /* 0x00000006161a7219 */ /* 0x084fe20000001217 */
[----:B-1----:R-:W-:Y:S01]  /*b5d0*/  IMAD.MOV R31, RZ, RZ, -R31 ;  /* 0x000000ffff1f7224 */ /* 0x002fe200078e0a1f */
[----:B0-----:R-:W-:Y:S01]  /*b5e0*/  SHF.R.U32.HI R4, RZ, R6, R23 ;  /* 0x00000006ff047219 */ /* 0x001fe20000011617 */
[----:B------:R-:W-:Y:S01]  /*b5f0*/  ULDC UR10, c[0x0][0x154] ;  /* 0x00005500000a7ab9 */ /* 0x000fe20000000800 */
[----:B------:R-:W-:Y:S01]  /*b600*/  IADD3 R19, P1, RZ, -R26, RZ ;  /* 0x8000001aff137210 */ /* 0x000fe20007f3e0ff */
[----:B------:R-:W-:Y:S02]  /*b610*/  IMAD R31, R33, R31, R30 ;  /* 0x0000001f211f7224 */ /* 0x000fe400078e021e */
[----:B------:R-:W0:Y:S01]  /*b620*/  LDC R20, c[0x0][0x718] ;  /* 0x0001c600ff147b82 */ /* 0x000e220000000800 */
[----:B------:R-:W-:Y:S02]  /*b630*/  IMAD.MOV.U32 R21, RZ, RZ, -0x1 ;  /* 0xffffffffff157424 */ /* 0x000fe400078e00ff */
[----:B------:R-:W-:-:S02]  /*b640*/  IMAD.X R5, RZ, RZ, ~R4, P1 ;  /* 0x000000ffff057224 */ /* 0x000fc400008e0e04 */
[----:B------:R-:W-:Y:S02]  /*b650*/  IMAD.MOV.U32 R23, RZ, RZ, 0x1 ;  /* 0x00000001ff177424 */ /* 0x000fe400078e00ff */
[-C--:B------:R-:W-:Y:S01]  /*b660*/  IMAD R6, R5, R28.reuse, RZ ;  /* 0x0000001c05067224 */ /* 0x080fe200078e02ff */
[----:B------:R-:W1:Y:S01]  /*b670*/  LDC R22, c[0x0][0x708] ;  /* 0x0001c200ff167b82 */ /* 0x000e620000000800 */
[----:B------:R-:W-:-:S04]  /*b680*/  IMAD.WIDE.U32 R4, R19, R28, R2 ;  /* 0x0000001c13047225 */ /* 0x000fc800078e0002 */
[----:B------:R-:W-:Y:S01]  /*b690*/  IMAD R19, R19, R29, R6 ;  /* 0x0000001d13137224 */ /* 0x000fe200078e0206 */
[----:B------:R-:W-:Y:S02]  /*b6a0*/  I2FP.F32.U32 R6, R32 ;  /* 0x0000002000067245 */ /* 0x000fe40000201000 */
[----:B------:R-:W2:Y:S01]  /*b6b0*/  LDC R34, c[0x0][0x758] ;  /* 0x0001d600ff227b82 */ /* 0x000ea20000000800 */
[----:B------:R-:W-:Y:S01]  /*b6c0*/  IMAD.IADD R5, R5, 0x1, R19 ;  /* 0x0000000105057824 */ /* 0x000fe200078e0213 */
[----:B----4-:R-:W-:Y:S01]  /*b6d0*/  ISETP.NE.U32.AND P1, PT, R36, RZ, PT ;  /* 0x000000ff2400720c */ /* 0x010fe20003f25070 */
[----:B------:R-:W-:-:S03]  /*b6e0*/  FMUL R19, R6, UR10 ;  /* 0x0000000a06137c20 */ /* 0x000fc60008400000 */
[----:B------:R-:W-:Y:S01]  /*b6f0*/  ISETP.NE.AND.EX P1, PT, R37, RZ, PT, P1 ;  /* 0x000000ff2500720c */ /* 0x000fe20003f25310 */
[----:B------:R4:W2:Y:S01]  /*b700*/  F2I.U32.TRUNC.NTZ R27, R19 ;  /* 0x00000013001b7305 */ /* 0x0008a2000020f000 */
[----:B------:R-:W3:Y:S01]  /*b710*/  LDC R29, c[0x0][0x148] ;  /* 0x00005200ff1d7b82 */ /* 0x000ee20000000800 */
[-CC-:B0-----:R-:W-:Y:S02]  /*b720*/  SHF.R.U64 R24, R4, R20.reuse, R5.reuse ;  /* 0x0000001404187219 */ /* 0x181fe40000001205 */
[----:B------:R-:W-:-:S05]  /*b730*/  SHF.R.U32.HI R5, RZ, R20, R5 ;  /* 0x00000014ff057219 */ /* 0x000fca0000011605 */
[----:B------:R-:W0:Y:S01]  /*b740*/  LDC R30, c[0x0][0x700] ;  /* 0x0001c000ff1e7b82 */ /* 0x000e220000000800 */
[-CC-:B-1----:R-:W-:Y:S02]  /*b750*/  SHF.R.U64 R6, R24, R22.reuse, R5.reuse ;  /* 0x0000001618067219 */ /* 0x182fe40000001205 */
[----:B------:R-:W-:-:S05]  /*b760*/  SHF.R.U32.HI R5, RZ, R22, R5 ;  /* 0x00000016ff057219 */ /* 0x000fca0000011605 */
[----:B------:R-:W1:Y:S01]  /*b770*/  LDC R35, c[0x0][0x748] ;  /* 0x0001d200ff237b82 */ /* 0x000e620000000800 */
[-CC-:B--2---:R-:W-:Y:S02]  /*b780*/  SHF.R.U64 R28, R6, R34.reuse, R5.reuse ;  /* 0x00000022061c7219 */ /* 0x184fe40000001205 */
[-C--:B------:R-:W-:Y:S02]  /*b790*/  SHF.L.U32 R21, R21, R34.reuse, RZ ;  /* 0x0000002215157219 */ /* 0x080fe400000006ff */
[-C--:B------:R-:W-:Y:S01]  /*b7a0*/  SHF.R.U32.HI R5, RZ, R34.reuse, R5 ;  /* 0x00000022ff057219 */ /* 0x080fe20000011605 */
[----:B------:R-:W-:Y:S01]  /*b7b0*/  IMAD.MOV.U32 R4, RZ, RZ, R28 ;  /* 0x000000ffff047224 */ /* 0x000fe200078e001c */
[----:B------:R-:W-:Y:S01]  /*b7c0*/  SHF.L.U32 R34, R23, R34, RZ ;  /* 0x0000002217227219 */ /* 0x000fe200000006ff */
[----:B------:R-:W2:Y:S01]  /*b7d0*/  LDC R38, c[0x0][0x738] ;  /* 0x0001ce00ff267b82 */ /* 0x000ea20000000800 */
[----:B------:R-:W-:-:S07]  /*b7e0*/  LOP3.LUT R33, RZ, R21, RZ, 0x33, !PT ;  /* 0x00000015ff217212 */ /* 0x000fce00078e33ff */
[----:B------:R-:W0:Y:S01]  /*b7f0*/  LDC R39, c[0x0][0x710] ;  /* 0x0001c400ff277b82 */ /* 0x000e220000000800 */
[----:B----4-:R-:W-:Y:S05]  /*b800*/  @!P1 BRA `(.L_x_284) ;  /* 0x0000000000289947 */ /* 0x010fea0003800000 */
[----:B------:R-:W4:Y:S02]  /*b810*/  LDC R19, c[0x0][0x74c] ;  /* 0x0001d300ff137b82 */ /* 0x000f240000000800 */
[----:B----4-:R-:W-:-:S05]  /*b820*/  IADD3 R19, P1, R28, R19, RZ ;  /* 0x000000131c137210 */ /* 0x010fca0007f3e0ff */
        /* <DEDUP_REMOVED lines=8> */
.L_x_284:
[----:B-1----:R-:W-:Y:S01]  /*b8b0*/  SHF.R.U64 R4, R4, R35, R5 ;  /* 0x0000002304047219 */ /* 0x002fe20000001205 */
[----:B0-----:R-:W-:Y:S01]  /*b8c0*/  VIADD R21, R30, 0xffffffff ;  /* 0xffffffff1e157836 */ /* 0x001fe20000000000 */
[----:B------:R-:W-:Y:S01]  /*b8d0*/  LOP3.LUT R19, R6, R33, RZ, 0xc0, !PT ;  /* 0x0000002106137212 */ /* 0x000fe200078ec0ff */
[----:B------:R-:W-:Y:S02]  /*b8e0*/  IMAD.MOV R27, RZ, RZ, -R27 ;  /* 0x000000ffff1b7224 */ /* 0x000fe400078e0a1b */
[----:B------:R-:W-:Y:S01]  /*b8f0*/  IMAD.MOV R5, RZ, RZ, -R4 ;  /* 0x000000ffff057224 */ /* 0x000fe200078e0a04 */
[----:B------:R-:W-:Y:S01]  /*b900*/  LOP3.LUT R21, R24, R21, RZ, 0xc0, !PT ;  /* 0x0000001518157212 */ /* 0x000fe200078ec0ff */
[----:B------:R-:W-:Y:S02]  /*b910*/  IMAD R6, R34, R4, R19 ;  /* 0x0000000422067224 */ /* 0x000fe400078e0213 */
[----:B---3--:R-:W-:Y:S02]  /*b920*/  @P4 IMAD R31, R29, R27, R32 ;  /* 0x0000001b1d1f4224 */ /* 0x008fe400078e0220 */
[----:B--2---:R-:W-:-:S02]  /*b930*/  IMAD R4, R5, R38, R28 ;  /* 0x0000002605047224 */ /* 0x004fc400078e021c */
[----:B------:R-:W-:Y:S02]  /*b940*/  IMAD R6, R6, R39, R31 ;  /* 0x0000002706067224 */ /* 0x000fe400078e021f */
[----:B------:R-:W-:Y:S02]  /*b950*/  IMAD R21, R4, R30, R21 ;  /* 0x0000001e04157224 */ /* 0x000fe400078e0215 */
[----:B------:R-:W-:Y:S02]  /*b960*/  IMAD.MOV.U32 R19, RZ, RZ, 0x1 ;  /* 0x00000001ff137424 */ /* 0x000fe400078e00ff */
[----:B------:R-:W-:Y:S01]  /*b970*/  IMAD.MOV.U32 R4, RZ, RZ, R26 ;  /* 0x000000ffff047224 */ /* 0x000fe200078e001a */
[----:B------:R-:W-:Y:S02]  /*b980*/  SEL R5, R21, R6, !P4 ;  /* 0x0000000615057207 */ /* 0x000fe40006000000 */
[----:B------:R-:W-:-:S07]  /*b990*/  SEL R6, R6, R21, !P4 ;  /* 0x0000001506067207 */ /* 0x000fce0006000000 */
.L_x_282:
[----:B------:R-:W-:Y:S02]  /*b9a0*/  LOP3.LUT P1, RZ, R19, 0xff, RZ, 0xc0, !PT ;  /* 0x000000ff13ff7812 */ /* 0x000fe4000782c0ff */
[----:B------:R-:W-:-:S11]  /*b9b0*/  LOP3.LUT R164, R164, 0x1, RZ, 0x3c, !PT ;  /* 0x00000001a4a47812 */ /* 0x000fd600078e3cff */
[----:B------:R-:W-:Y:S05]  /*b9c0*/  @P1 BRA `(.L_x_285) ;  /* 0xffffff5c00281947 */ /* 0x000fea000383ffff */
[----:B------:R-:W-:Y:S05]  /*b9d0*/  EXIT ;  /* 0x000000000000794d */ /* 0x000fea0003800000 */
.L_x_17:
[----:B------:R-:W-:-:S08]  /*b9e0*/  ISETP.NE.AND P0, PT, R13, RZ, PT ;  /* 0x000000ff0d00720c */ /* 0x000fd00003f05270 */
[----:B--23-5:R-:W0:-:S00]  /*b9f0*/  USETMAXREG.DEALLOC.CTAPOOL 0x28 ;  /* 0x00000028000079c8 */ /* 0x02ce0000080e0500 */
[----:B------:R-:W-:Y:S05]  /*ba00*/  @P0 EXIT ;  /* 0x000000000000094d */ /* 0x000fea0003800000 */
[----:B0-----:R-:W-:Y:S01]  /*ba10*/  LOP3.LUT P0, RZ, R18, 0xff, RZ, 0xc0, !PT ;  /* 0x000000ff12ff7812 */ /* 0x001fe2000780c0ff */
[----:B------:R-:W-:Y:S02]  /*ba20*/  IMAD.MOV.U32 R12, RZ, RZ, 0x1 ;  /* 0x00000001ff0c7424 */ /* 0x000fe400078e00ff */
[----:B------:R-:W-:-:S10]  /*ba30*/  IMAD.MOV.U32 R13, RZ, RZ, RZ ;  /* 0x000000ffff0d7224 */ /* 0x000fd400078e00ff */
[----:B------:R-:W-:Y:S05]  /*ba40*/  @!P0 BRA `(.L_x_286) ;  /* 0x0000000c006c8947 */ /* 0x000fea0003800000 */
[----:B------:R-:W0:Y:S01]  /*ba50*/  S2R R17, SR_CgaCtaId ;  /* 0x0000000000117919 */ /* 0x000e220000008800 */
[----:B------:R-:W-:Y:S01]  /*ba60*/  LOP3.LUT P0, RZ, R14, 0x1f, RZ, 0xc0, !PT ;  /* 0x0000001f0eff7812 */ /* 0x000fe2000780c0ff */
[----:B------:R-:W-:Y:S01]  /*ba70*/  ULDC UR5, c[0x0][0x758] ;  /* 0x0001d60000057ab9 */ /* 0x000fe20000000800 */
[----:B------:R-:W-:Y:S01]  /*ba80*/  UMOV UR7, 0xffffffff ;  /* 0xffffffff00077882 */ /* 0x000fe20000000000 */
[----:B------:R-:W-:Y:S01]  /*ba90*/  BSSY B0, `(.L_x_286) ;  /* 0x00000d6000007945 */ /* 0x000fe20003800000 */
[C---:B------:R-:W-:Y:S01]  /*baa0*/  ISETP.NE.AND P2, PT, R15.reuse, RZ, PT ;  /* 0x000000ff0f00720c */ /* 0x040fe20003f45270 */
[----:B------:R-:W-:Y:S01]  /*bab0*/  USHF.L.U32 UR7, UR7, UR5, URZ ;  /* 0x0000000507077299 */ /* 0x000fe2000800063f */
[----:B------:R-:W-:Y:S01]  /*bac0*/  ISETP.NE.OR P0, PT, R15, RZ, !P0 ;  /* 0x000000ff0f00720c */ /* 0x000fe20004705670 */
[----:B------:R-:W-:Y:S01]  /*bad0*/  IMAD.MOV.U32 R15, RZ, RZ, 0x1 ;  /* 0x00000001ff0f7424 */ /* 0x000fe200078e00ff */
[----:B------:R-:W-:Y:S01]  /*bae0*/  LOP3.LUT R14, R7, 0x2, RZ, 0xfc, !PT ;  /* 0x00000002070e7812 */ /* 0x000fe200078efcff */
[----:B------:R-:W-:Y:S01]  /*baf0*/  IMAD.MOV.U32 R12, RZ, RZ, 0x1 ;  /* 0x00000001ff0c7424 */ /* 0x000fe200078e00ff */
[----:B------:R-:W-:Y:S01]  /*bb00*/  ULDC UR4, c[0x0][0x700] ;  /* 0x0001c00000047ab9 */ /* 0x000fe20000000800 */
[----:B------:R-:W-:Y:S01]  /*bb10*/  IMAD.MOV.U32 R13, RZ, RZ, RZ ;  /* 0x000000ffff0d7224 */ /* 0x000fe200078e00ff */
[----:B------:R-:W-:Y:S01]  /*bb20*/  UMOV UR8, 0x1 ;  /* 0x0000000100087882 */ /* 0x000fe20000000000 */
[----:B------:R-:W-:-:S02]  /*bb30*/  UIADD3 UR29, UR6, 0x1, URZ ;  /* 0x00000001061d7890 */ /* 0x000fc4000fffe03f */
[----:B------:R-:W-:Y:S02]  /*bb40*/  UIADD3 UR4, UR4, -0x1, URZ ;  /* 0xffffffff04047890 */ /* 0x000fe4000fffe03f */
[----:B------:R-:W-:Y:S02]  /*bb50*/  USHF.L.U32 UR5, UR8, UR5, URZ ;  /* 0x0000000508057299 */ /* 0x000fe4000800063f */
[----:B------:R-:W-:Y:S01]  /*bb60*/  ULOP3.LUT UR7, URZ, UR7, URZ, 0x33, !UPT ;  /* 0x000000073f077292 */ /* 0x000fe2000f8e333f */
[----:B------:R-:W-:Y:S01]  /*bb70*/  ULDC.64 UR30, c[0x0][0x198] ;  /* 0x00006600001e7ab9 */ /* 0x000fe20000000a00 */
[C---:B0-----:R-:W-:Y:S02]  /*bb80*/  IMAD.SHL.U32 R10, R17.reuse, 0x20, RZ ;  /* 0x00000020110a7824 */ /* 0x041fe400078e00ff */
[C---:B------:R-:W-:Y:S02]  /*bb90*/  IMAD.SHL.U32 R16, R17.reuse, 0x400, RZ ;  /* 0x0000040011107824 */ /* 0x040fe400078e00ff */
[----:B------:R-:W-:Y:S01]  /*bba0*/  IMAD.SHL.U32 R17, R17, 0x100, RZ ;  /* 0x0000010011117824 */ /* 0x000fe200078e00ff */
[----:B------:R-:W-:-:S02]  /*bbb0*/  R2UR UR10, R10 ;  /* 0x000000000a0a72ca */ /* 0x000fc400000e0000 */
[----:B------:R-:W-:Y:S02]  /*bbc0*/  LOP3.LUT R16, R16, 0x400, RZ, 0xc0, !PT ;  /* 0x0000040010107812 */ /* 0x000fe400078ec0ff */
[----:B------:R-:W-:-:S09]  /*bbd0*/  LOP3.LUT R17, R17, 0x100, RZ, 0xc0, !PT ;  /* 0x0000010011117812 */ /* 0x000fd200078ec0ff */
[----:B------:R-:W-:-:S12]  /*bbe0*/  ULOP3.LUT UR10, UR10, 0x20, URZ, 0xc0, !UPT ;  /* 0x000000200a0a7892 */ /* 0x000fd8000f8ec03f */
.L_x_298:
[----:B------:R-:W-:-:S03]  /*bbf0*/  UMOV UR8, 0xffffffff ;  /* 0xffffffff00087882 */ /* 0x000fc60000000000 */
[----:B------:R-:W-:Y:S05]  /*bc00*/  BRA.DIV UR8, `(.L_x_287) ;  /* 0x00000012084c7947 */ /* 0x000fea000b800000 */
[----:B------:R-:W-:-:S13]  /*bc10*/  ELECT P1, URZ, PT ;  /* 0x00000000003f782f */ /* 0x000fda0003820000 */
.L_x_313:
[----:B------:R-:W0:Y:S01]  /*bc20*/  LDC R10, c[0x0][0x604] ;  /* 0x00018100ff0a7b82 */ /* 0x000e220000000800 */
[----:B------:R-:W-:Y:S01]  /*bc30*/  BSSY B1, `(.L_x_288) ;  /* 0x0000047000017945 */ /* 0x000fe20003800000 */
[----:B0-----:R-:W-:-:S13]  /*bc40*/  ISETP.LT.OR P1, PT, R10, 0x1, !P1 ;  /* 0x000000010a00780c */ /* 0x001fda0004f21670 */
[----:B------:R-:W-:Y:S05]  /*bc50*/  @P1 BRA `(.L_x_289) ;  /* 0x0000000400101947 */ /* 0x000fea0003800000 */
[----:B------:R-:W-:Y:S01]  /*bc60*/  IMAD.SHL.U32 R19, R5, 0x100, RZ ;  /* 0x0000010005137824 */ /* 0x000fe200078e00ff */
[----:B------:R-:W-:Y:S02]  /*bc70*/  LEA R26, R6, UR10, 0x6 ;  /* 0x0000000a061a7c11 */ /* 0x000fe4000f8e30ff */
[----:B------:R-:W-:Y:S01]  /*bc80*/  CS2R R22, SRZ ;  /* 0x0000000000167805 */ /* 0x000fe2000001ff00 */
[----:B------:R-:W-:Y:S02]  /*bc90*/  IMAD.U32 R24, RZ, RZ, UR29 ;  /* 0x0000001dff187e24 */ /* 0x000fe4000f8e00ff */
[----:B------:R-:W-:Y:S02]  /*bca0*/  IMAD.MOV.U32 R5, RZ, RZ, R12 ;  /* 0x000000ffff057224 */ /* 0x000fe400078e000c */
[----:B------:R-:W-:Y:S02]  /*bcb0*/  IMAD.MOV.U32 R10, RZ, RZ, R13 ;  /* 0x000000ffff0a7224 */ /* 0x000fe400078e000d */
[----:B------:R-:W-:-:S07]  /*bcc0*/  IMAD.MOV.U32 R25, RZ, RZ, RZ ;  /* 0x000000ffff197224 */ /* 0x000fce00078e00ff */
.L_x_293:
[----:B------:R-:W0:Y:S01]  /*bcd0*/  S2R R18, SR_CgaCtaId ;  /* 0x0000000000127919 */ /* 0x000e220000008800 */
[----:B------:R-:W-:-:S04]  /*bce0*/  MOV R11, 0x400 ;  /* 0x00000400000b7802 */ /* 0x000fc80000000f00 */
[----:B0-----:R-:W-:Y:S02]  /*bcf0*/  LEA R21, R18, R11, 0x18 ;  /* 0x0000000b12157211 */ /* 0x001fe400078ec0ff */
[----:B------:R-:W-:Y:S01]  /*bd00*/  SHF.L.U32 R11, R5, 0x1f, RZ ;  /* 0x0000001f050b7819 */ /* 0x000fe200000006ff */
[----:B------:R-:W0:Y:S02]  /*bd10*/  @!P2 LDC R18, c[0x0][0x640] ;  /* 0x00019000ff12ab82 */ /* 0x000e240000000800 */
[----:B------:R-:W-:-:S04]  /*bd20*/  IMAD R20, R10, 0x8, R21 ;  /* 0x000000080a147824 */ /* 0x000fc800078e0215 */
[----:B------:R-:W1:Y:S02]  /*bd30*/  SYNCS.PHASECHK.TRANS64.TRYWAIT P1, [R20+URZ+0x30], R11 ;  /* 0x0000300b140075a7 */ /* 0x000e64000802017f */
[----:B-1----:R-:W-:Y:S05]  /*bd40*/  @!P1 BRA `(.L_x_290) ;  /* 0x00000010001c9947 */ /* 0x002fea0003800000 */
.L_x_314:
[----:B-1----:R-:W-:Y:S01]  /*bd50*/  PRMT R11, R14, 0x9910, RZ ;  /* 0x000099100e0b7816 */ /* 0x002fe200000000ff */
[----:B0-----:R0:W-:Y:S03]  /*bd60*/  @!P2 SYNCS.ARRIVE.TRANS64 RZ, [R20+URZ], R18 ;  /* 0x0000001214ffa9a7 */ /* 0x0011e6000800003f */
[----:B------:R-:W-:-:S13]  /*bd70*/  ISETP.NE.AND P1, PT, R11, 0x2, PT ;  /* 0x000000020b00780c */ /* 0x000fda0003f25270 */
[----:B0-----:R-:W-:Y:S05]  /*bd80*/  @P1 BRA `(.L_x_291) ;  /* 0x0000000000041947 */ /* 0x001fea0003800000 */
[----:B------:R-:W-:Y:S01]  /*bd90*/  BPT.TRAP 0x1 ;  /* 0x000000040000795c */ /* 0x000fe20000300000 */
.L_x_291:
[----:B------:R-:W-:Y:S05]  /*bda0*/  @P0 BRA `(.L_x_292) ;  /* 0x0000000000040947 */ /* 0x000fea0003800000 */
[----:B------:R-:W-:Y:S01]  /*bdb0*/  BPT.TRAP 0x1 ;  /* 0x000000040000795c */ /* 0x000fe20000300000 */
.L_x_292:
[C---:B------:R-:W-:Y:S01]  /*bdc0*/  IMAD R11, R10.reuse, 0x800, R16 ;  /* 0x000008000a0b7824 */ /* 0x040fe200078e0210 */
[----:B------:R-:W-:Y:S01]  /*bdd0*/  R2UR UR13, R21 ;  /* 0x00000000150d72ca */ /* 0x000fe200000e0000 */
[--C-:B------:R-:W-:Y:S01]  /*bde0*/  IMAD R18, R10, 0x8000, R21.reuse ;  /* 0x000080000a127824 */ /* 0x100fe200078e0215 */
[----:B------:R-:W-:Y:S01]  /*bdf0*/  R2UR UR25, R20 ;  /* 0x00000000141972ca */ /* 0x000fe200000e0000 */
[----:B------:R-:W-:Y:S01]  /*be00*/  IMAD R11, R11, 0x2, R21 ;  /* 0x000000020b0b7824 */ /* 0x000fe200078e0215 */
[----:B------:R-:W-:Y:S01]  /*be10*/  R2UR UR28, R4 ;  /* 0x00000000041c72ca */ /* 0x000fe200000e0000 */
[----:B------:R-:W-:Y:S01]  /*be20*/  VIADD R24, R24, 0xffffffff ;  /* 0xffffffff18187836 */ /* 0x000fe20000000000 */
[----:B------:R-:W-:Y:S01]  /*be30*/  R2UR UR16, R18 ;  /* 0x00000000121072ca */ /* 0x000fe200000e0000 */
[----:B------:R-:W-:Y:S01]  /*be40*/  UIADD3 UR14, UP0, UR30, 0xf0, URZ ;  /* 0x000000f01e0e7890 */ /* 0x000fe2000ff1e03f */
[----:B------:R-:W-:Y:S01]  /*be50*/  R2UR UR24, R11 ;  /* 0x000000000b1872ca */ /* 0x000fe200000e0000 */
[----:B------:R-:W-:Y:S01]  /*be60*/  IMAD R11, R10, 0x200, R17 ;  /* 0x000002000a0b7824 */ /* 0x000fe200078e0211 */
[----:B------:R-:W-:Y:S01]  /*be70*/  R2UR UR26, R23 ;  /* 0x00000000171a72ca */ /* 0x000fe200000e0000 */
[----:B------:R-:W-:Y:S01]  /*be80*/  UIADD3 UR32, UP1, UR30, 0x1f0, URZ ;  /* 0x000001f01e207890 */ /* 0x000fe2000ff3e03f */
[----:B------:R-:W-:Y:S01]  /*be90*/  R2UR UR27, R26 ;  /* 0x000000001a1b72ca */ /* 0x000fe200000e0000 */
[----:B------:R-:W-:Y:S01]  /*bea0*/  UIADD3 UR34, UP2, UR30, 0x2f0, URZ ;  /* 0x000002f01e227890 */ /* 0x000fe2000ff5e03f */
[----:B------:R-:W-:Y:S01]  /*beb0*/  R2UR UR8, R11 ;  /* 0x000000000b0872ca */ /* 0x000fe200000e0000 */
[----:B------:R-:W-:Y:S01]  /*bec0*/  UIADD3.X UR15, URZ, UR31, URZ, UP0, !UPT ;  /* 0x0000001f3f0f7290 */ /* 0x000fe200087fe43f */
[----:B------:R-:W-:Y:S01]  /*bed0*/  R2UR UR11, R6 ;  /* 0x00000000060b72ca */ /* 0x000fe200000e0000 */
[----:B------:R-:W-:Y:S01]  /*bee0*/  UIADD3.X UR33, URZ, UR31, URZ, UP1, !UPT ;  /* 0x0000001f3f217290 */ /* 0x000fe20008ffe43f */
[----:B------:R-:W-:Y:S01]  /*bef0*/  R2UR UR12, R25 ;  /* 0x00000000190c72ca */ /* 0x000fe200000e0000 */
[----:B------:R-:W-:Y:S01]  /*bf00*/  VIADD R10, R10, 0x1 ;  /* 0x000000010a0a7836 */ /* 0x000fe20000000000 */
[----:B------:R-:W-:Y:S01]  /*bf10*/  R2UR UR18, R22 ;  /* 0x00000000161272ca */ /* 0x000fe200000e0000 */
[----:B------:R-:W-:Y:S01]  /*bf20*/  UIADD3 UR24, UR24, 0x180, URZ ;  /* 0x0000018018187890 */ /* 0x000fe2000fffe03f */
[----:B------:R-:W-:Y:S01]  /*bf30*/  R2UR UR19, R19 ;  /* 0x00000000131372ca */ /* 0x000fe200000e0000 */
[----:B------:R-:W-:Y:S01]  /*bf40*/  UIADD3.X UR35, URZ, UR31, URZ, UP2, !UPT ;  /* 0x0000001f3f237290 */ /* 0x000fe200097fe43f */
[----:B------:R-:W-:Y:S01]  /*bf50*/  ISETP.GT.AND P3, PT, R24, 0x1, PT ;  /* 0x000000011800780c */ /* 0x000fe20003f64270 */
[----:B------:R-:W-:Y:S01]  /*bf60*/  UIADD3 UR16, UR16, 0x6180, URZ ;  /* 0x0000618010107890 */ /* 0x000fe2000fffe03f */
[C---:B------:R-:W-:Y:S01]  /*bf70*/  ISETP.NE.AND P1, PT, R10.reuse, 0x6, PT ;  /* 0x000000060a00780c */ /* 0x040fe20003f25270 */
[----:B------:R-:W-:Y:S01]  /*bf80*/  UIADD3 UR8, UR13, 0x36180, UR8 ;  /* 0x000361800d087890 */ /* 0x000fe2000fffe008 */
[----:B------:R-:W-:Y:S01]  /*bf90*/  VIADD R25, R25, 0x1 ;  /* 0x0000000119197836 */ /* 0x000fe20000000000 */
[----:B------:R-:W-:Y:S01]  /*bfa0*/  UMOV UR21, 0x30000 ;  /* 0x0003000000157882 */ /* 0x000fe20000000000 */
[----:B------:R-:W-:Y:S01]  /*bfb0*/  UMOV UR22, 0x0 ;  /* 0x0000000000167882 */ /* 0x000fe20000000000 */
[----:B------:R-:W-:Y:S01]  /*bfc0*/  UMOV UR23, 0x10000000 ;  /* 0x1000000000177882 */ /* 0x000fe20000000000 */
[----:B------:R-:W-:Y:S01]  /*bfd0*/  UMOV UR9, UR25 ;  /* 0x0000001900097c82 */ /* 0x000fe20008000000 */
[----:B------:R-:W-:Y:S01]  /*bfe0*/  UMOV UR13, UR28 ;  /* 0x0000001c000d7c82 */ /* 0x000fe20008000000 */
[----:B------:R-:W-:Y:S01]  /*bff0*/  UMOV UR17, UR25 ;  /* 0x0000001900117c82 */ /* 0x000fe20008000000 */
[----:B------:R0:W-:Y:S01]  /*c000*/  UTMALDG.3D.MULTICAST [UR24], [UR14], UR21, desc[UR22] ;  /* 0x000016180e0073b4 */ /* 0x0001e20008011815 */
[----:B------:R-:W-:Y:S01]  /*c010*/  UMOV UR20, UR28 ;  /* 0x0000001c00147c82 */ /* 0x000fe20008000000 */
[----:B------:R-:W-:Y:S01]  /*c020*/  SEL R18, RZ, 0x1, P1 ;  /* 0x00000001ff127807 */ /* 0x000fe20000800000 */
[----:B------:R-:W-:Y:S01]  /*c030*/  VIADD R23, R23, 0x20 ;  /* 0x0000002017177836 */ /* 0x000fe20000000000 */
[----:B------:R-:W-:Y:S01]  /*c040*/  SEL R10, R10, RZ, P1 ;  /* 0x000000ff0a0a7207 */ /* 0x000fe20000800000 */
[----:B------:R-:W-:Y:S01]  /*c050*/  VIADD R22, R22, 0x40 ;  /* 0x0000004016167836 */ /* 0x000fe20000000000 */
[----:B------:R-:W-:Y:S01]  /*c060*/  LOP3.LUT R5, R5, R18, RZ, 0x3c, !PT ;  /* 0x0000001205057212 */ /* 0x000fe200078e3cff */
[----:B------:R0:W-:Y:S01]  /*c070*/  UTMALDG.4D.MULTICAST [UR8], [UR32], UR21, desc[UR22] ;  /* 0x00001608200073b4 */ /* 0x0001e20008019815 */
[----:B------:R0:W-:Y:S02]  /*c080*/  UTMALDG.3D [UR16], [UR34], desc[UR22] ;  /* 0x00001610220075b4 */ /* 0x0001e40008011000 */
[----:B0-----:R-:W-:Y:S05]  /*c090*/  @P3 BRA `(.L_x_293) ;  /* 0xfffffffc000c3947 */ /* 0x001fea000383ffff */
.L_x_289:
[----:B------:R-:W-:Y:S05]  /*c0a0*/  BSYNC B1 ;  /* 0x0000000000017941 */ /* 0x000fea0003800000 */
.L_x_288:
[----:B------:R-:W-:Y:S01]  /*c0b0*/  LOP3.LUT P5, RZ, R15, 0xff, RZ, 0xc0, !PT ;  /* 0x000000ff0fff7812 */ /* 0x000fe200078ac0ff */
[----:B------:R-:W-:Y:S01]  /*c0c0*/  VIADD R6, R13, UR6 ;  /* 0x000000060d067c36 */ /* 0x000fe20008000000 */
[----:B------:R-:W-:Y:S01]  /*c0d0*/  ULDC.64 UR8, c[0x0][0x750] ;  /* 0x0001d40000087ab9 */ /* 0x000fe20000000a00 */
[----:B------:R-:W-:Y:S01]  /*c0e0*/  IMAD.U32 R11, RZ, RZ, UR6 ;  /* 0x00000006ff0b7e24 */ /* 0x000fe2000f8e00ff */
[----:B------:R-:W-:Y:S01]  /*c0f0*/  UISETP.GE.U32.AND UP0, UPT, UR6, 0x6, UPT ;  /* 0x000000060600788c */ /* 0x000fe2000bf06070 */
[----:B------:R-:W-:Y:S01]  /*c100*/  BSSY B1, `(.L_x_294) ;  /* 0x000006c000017945 */ /* 0x000fe20003800000 */
[----:B------:R-:W-:Y:S02]  /*c110*/  ISETP.GT.U32.AND P1, PT, R6, 0x5, PT ;  /* 0x000000050600780c */ /* 0x000fe40003f24070 */
[----:B------:R-:W-:Y:S02]  /*c120*/  PRMT R15, RZ, 0x7610, R15 ;  /* 0x00007610ff0f7816 */ /* 0x000fe4000000000f */
[----:B------:R-:W-:-:S02]  /*c130*/  ISETP.LT.U32.AND P1, PT, R11, 0x6, P1 ;  /* 0x000000060b00780c */ /* 0x000fc40000f21070 */
[----:B------:R-:W-:Y:S01]  /*c140*/  PLOP3.LUT P3, PT, PT, PT, UP0, 0x80, 0x0 ;  /* 0x000000000000781c */ /* 0x000fe20003f6f008 */
[----:B------:R-:W0:Y:S01]  /*c150*/  @P5 S2R R5, SR_CgaCtaId ;  /* 0x0000000000055919 */ /* 0x000e220000008800 */
[----:B------:R-:W-:-:S04]  /*c160*/  @P5 MOV R4, 0x400 ;  /* 0x0000040000045802 */ /* 0x000fc80000000f00 */
[----:B0-----:R-:W-:Y:S01]  /*c170*/  @P5 LEA R10, R5, R4, 0x18 ;  /* 0x00000004050a5211 */ /* 0x001fe200078ec0ff */
[----:B------:R-:W-:-:S03]  /*c180*/  IMAD.WIDE.U32 R4, R6, -0x55555555, RZ ;  /* 0xaaaaaaab06047825 */ /* 0x000fc600078e00ff */
[----:B------:R0:W-:Y:S01]  /*c190*/  @P5 SYNCS.ARRIVE.TRANS64.A1T0 RZ, [R10+URZ+0x98], RZ ;  /* 0x000098ff0aff59a7 */ /* 0x0001e2000810003f */
[----:B------:R-:W-:Y:S01]  /*c1a0*/  IADD3 R2, P5, R2, R8, RZ ;  /* 0x0000000802027210 */ /* 0x000fe20007fbe0ff */
[----:B------:R-:W-:Y:S01]  /*c1b0*/  IMAD.MOV.U32 R4, RZ, RZ, -0x1 ;  /* 0xffffffffff047424 */ /* 0x000fe200078e00ff */
[----:B------:R-:W-:Y:S02]  /*c1c0*/  SHF.R.U32.HI R11, RZ, 0x2, R5 ;  /* 0x00000002ff0b7819 */ /* 0x000fe40000011605 */
[----:B------:R-:W-:Y:S01]  /*c1d0*/  SEL R5, RZ, 0x1, !P1 ;  /* 0x00000001ff057807 */ /* 0x000fe20004800000 */
[----:B------:R-:W-:Y:S01]  /*c1e0*/  IMAD.X R3, R3, 0x1, R0, P5 ;  /* 0x0000000103037824 */ /* 0x000fe200028e0600 */
[----:B------:R-:W-:Y:S01]  /*c1f0*/  ISETP.GE.U32.AND P1, PT, R2, UR8, PT ;  /* 0x0000000802007c0c */ /* 0x000fe2000bf26070 */
[----:B------:R-:W-:Y:S01]  /*c200*/  IMAD R13, R11, -0x6, R6 ;  /* 0xfffffffa0b0d7824 */ /* 0x000fe200078e0206 */
[----:B------:R-:W-:Y:S01]  /*c210*/  LOP3.LUT R12, R12, R5, RZ, 0x3c, !PT ;  /* 0x000000050c0c7212 */ /* 0x000fe200078e3cff */
[----:B------:R-:W-:Y:S01]  /*c220*/  IMAD.MOV.U32 R6, RZ, RZ, -0x1 ;  /* 0xffffffffff067424 */ /* 0x000fe200078e00ff */
[----:B------:R-:W-:Y:S01]  /*c230*/  ISETP.GE.U32.AND.EX P1, PT, R3, UR9, PT, P1 ;  /* 0x0000000903007c0c */ /* 0x000fe2000bf26110 */
[----:B------:R-:W-:Y:S01]  /*c240*/  IMAD.MOV.U32 R5, RZ, RZ, -0x1 ;  /* 0xffffffffff057424 */ /* 0x000fe200078e00ff */
[----:B------:R-:W-:-:S02]  /*c250*/  @P3 LOP3.LUT R12, R12, 0x1, R11, 0x78, !PT ;  /* 0x000000010c0c3812 */ /* 0x000fc400078e780b */
[----:B0-----:R-:W-:-:S09]  /*c260*/  PRMT R10, RZ, 0x7610, R10 ;  /* 0x00007610ff0a7816 */ /* 0x001fd2000000000a */
[----:B------:R-:W-:Y:S05]  /*c270*/  @P1 BRA `(.L_x_295) ;  /* 0x0000000400501947 */ /* 0x000fea0003800000 */
[----:B------:R-:W0:Y:S01]  /*c280*/  S2R R6, SR_CTAID.X ;  /* 0x0000000000067919 */ /* 0x000e220000002500 */
[----:B------:R-:W-:Y:S01]  /*c290*/  ULDC.64 UR8, c[0x0][0x728] ;  /* 0x0001ca0000087ab9 */ /* 0x000fe20000000a00 */
[----:B------:R-:W-:Y:S01]  /*c2a0*/  ULDC UR12, c[0x0][0x730] ;  /* 0x0001cc00000c7ab9 */ /* 0x000fe20000000800 */
[----:B------:R-:W-:Y:S01]  /*c2b0*/  ISETP.NE.U32.AND P1, PT, RZ, UR8, PT ;  /* 0x00000008ff007c0c */ /* 0x000fe2000bf25070 */
[----:B------:R-:W1:Y:S01]  /*c2c0*/  S2R R19, SR_CTAID.Y ;  /* 0x0000000000137919 */ /* 0x000e620000002600 */
[----:B------:R-:W-:Y:S01]  /*c2d0*/  ULDC UR13, c[0x0][0x150] ;  /* 0x00005400000d7ab9 */ /* 0x000fe20000000800 */
[----:B------:R-:W-:Y:S01]  /*c2e0*/  IMAD.MOV.U32 R4, RZ, RZ, R2 ;  /* 0x000000ffff047224 */ /* 0x000fe200078e0002 */
[----:B------:R-:W-:Y:S01]  /*c2f0*/  ISETP.NE.AND.EX P1, PT, RZ, UR9, PT, P1 ;  /* 0x00000009ff007c0c */ /* 0x000fe2000bf25310 */
[----:B------:R-:W-:Y:S01]  /*c300*/  IMAD.MOV.U32 R5, RZ, RZ, R3 ;  /* 0x000000ffff057224 */ /* 0x000fe200078e0003 */
[----:B0-----:R-:W-:-:S11]  /*c310*/  I2FP.F32.U32 R20, R6 ;  /* 0x0000000600147245 */ /* 0x001fd60000201000 */
[----:B------:R-:W-:Y:S05]  /*c320*/  @!P1 BRA `(.L_x_296) ;  /* 0x0000000000289947 */ /* 0x000fea0003800000 */
[----:B------:R-:W-:Y:S02]  /*c330*/  ULDC UR11, c[0x0][0x734] ;  /* 0x0001cd00000b7ab9 */ /* 0x000fe40000000800 */
[----:B------:R-:W-:-:S05]  /*c340*/  IADD3 R5, P1, R2, UR11, RZ ;  /* 0x0000000b02057c10 */ /* 0x000fca000ff3e0ff */
[----:B------:R-:W-:-:S04]  /*c350*/  IMAD.X R21, RZ, RZ, R3, P1 ;  /* 0x000000ffff157224 */ /* 0x000fc800008e0603 */
[----:B------:R-:W-:-:S04]  /*c360*/  IMAD.WIDE.U32 R10, R21, UR8, RZ ;  /* 0x00000008150a7c25 */ /* 0x000fc8000f8e00ff */
[----:B------:R-:W-:-:S04]  /*c370*/  IMAD.WIDE.U32 R10, P1, R5, UR9, R10 ;  /* 0x00000009050a7c25 */ /* 0x000fc8000f82000a */
[----:B------:R-:W-:-:S04]  /*c380*/  IMAD.WIDE.U32 R4, R5, UR8, RZ ;  /* 0x0000000805047c25 */ /* 0x000fc8000f8e00ff */
[----:B------:R-:W-:Y:S01]  /*c390*/  IMAD.MOV.U32 R4, RZ, RZ, R11 ;  /* 0x000000ffff047224 */ /* 0x000fe200078e000b */
[----:B------:R-:W-:Y:S01]  /*c3a0*/  IADD3 RZ, P3, R5, R10, RZ ;  /* 0x0000000a05ff7210 */ /* 0x000fe20007f7e0ff */
[----:B------:R-:W-:-:S04]  /*c3b0*/  IMAD.X R5, RZ, RZ, RZ, P1 ;  /* 0x000000ffff057224 */ /* 0x000fc800008e06ff */
[----:B------:R-:W-:-:S08]  /*c3c0*/  IMAD.WIDE.U32.X R4, R21, UR9, R4, P3 ;  /* 0x0000000915047c25 */ /* 0x000fd000098e0404 */
.L_x_296:
[--C-:B------:R-:W-:Y:S01]  /*c3d0*/  SHF.R.U64 R18, R4, UR12, R5.reuse ;  /* 0x0000000c04127c19 */ /* 0x100fe20008001205 */
[----:B------:R-:W-:Y:S01]  /*c3e0*/  FMUL R20, R20, UR13 ;  /* 0x0000000d14147c20 */ /* 0x000fe20008400000 */
[----:B------:R-:W0:Y:S01]  /*c3f0*/  LDC R21, c[0x0][0x144] ;  /* 0x00005100ff157b82 */ /* 0x000e220000000800 */
[----:B-1----:R-:W-:Y:S01]  /*c400*/  I2FP.F32.U32 R10, R19 ;  /* 0x00000013000a7245 */ /* 0x002fe20000201000 */
[----:B------:R-:W-:Y:S01]  /*c410*/  ULDC UR11, c[0x0][0x154] ;  /* 0x00005500000b7ab9 */ /* 0x000fe20000000800 */
[----:B------:R-:W-:Y:S01]  /*c420*/  SHF.R.U32.HI R4, RZ, UR12, R5 ;  /* 0x0000000cff047c19 */ /* 0x000fe20008011605 */
[----:B------:R-:W-:Y:S01]  /*c430*/  ULDC.64 UR8, c[0x0][0x720] ;  /* 0x0001c80000087ab9 */ /* 0x000fe20000000a00 */
[----:B------:R-:W-:Y:S01]  /*c440*/  IADD3 R5, P1, RZ, -R18, RZ ;  /* 0x80000012ff057210 */ /* 0x000fe20007f3e0ff */
[----:B------:R-:W1:Y:S01]  /*c450*/  F2I.U32.TRUNC.NTZ R20, R20 ;  /* 0x0000001400147305 */ /* 0x000e62000020f000 */
[----:B------:R-:W-:Y:S01]  /*c460*/  FMUL R10, R10, UR11 ;  /* 0x0000000b0a0a7c20 */ /* 0x000fe20008400000 */
[----:B------:R-:W2:Y:S01]  /*c470*/  LDC R22, c[0x0][0x148] ;  /* 0x00005200ff167b82 */ /* 0x000ea20000000800 */
[----:B------:R-:W-:Y:S01]  /*c480*/  ULDC.64 UR12, c[0x0][0x740] ;  /* 0x0001d000000c7ab9 */ /* 0x000fe20000000a00 */
[----:B------:R-:W-:Y:S01]  /*c490*/  IMAD.X R4, RZ, RZ, ~R4, P1 ;  /* 0x000000ffff047224 */ /* 0x000fe200008e0e04 */
[----:B------:R-:W-:-:S03]  /*c4a0*/  ISETP.NE.U32.AND P1, PT, RZ, UR12, PT ;  /* 0x0000000cff007c0c */ /* 0x000fc6000bf25070 */
[----:B------:R-:W-:Y:S01]  /*c4b0*/  IMAD R4, R4, UR8, RZ ;  /* 0x0000000804047c24 */ /* 0x000fe2000f8e02ff */
[----:B------:R-:W3:Y:S01]  /*c4c0*/  F2I.U32.TRUNC.NTZ R10, R10 ;  /* 0x0000000a000a7305 */ /* 0x000ee2000020f000 */
[----:B------:R-:W-:Y:S02]  /*c4d0*/  ISETP.NE.AND.EX P1, PT, RZ, UR13, PT, P1 ;  /* 0x0000000dff007c0c */ /* 0x000fe4000bf25310 */
[C---:B------:R-:W-:Y:S02]  /*c4e0*/  IMAD R11, R5.reuse, UR9, R4 ;  /* 0x00000009050b7c24 */ /* 0x040fe4000f8e0204 */
[----:B------:R-:W-:Y:S01]  /*c4f0*/  IMAD.WIDE.U32 R4, R5, UR8, R2 ;  /* 0x0000000805047c25 */ /* 0x000fe2000f8e0002 */
[----:B------:R-:W-:-:S03]  /*c500*/  ULDC UR8, c[0x0][0x718] ;  /* 0x0001c60000087ab9 */ /* 0x000fc60000000800 */
[----:B-1----:R-:W-:Y:S02]  /*c510*/  IMAD.MOV R20, RZ, RZ, -R20 ;  /* 0x000000ffff147224 */ /* 0x002fe400078e0a14 */
[----:B------:R-:W-:Y:S02]  /*c520*/  IMAD.IADD R5, R5, 0x1, R11 ;  /* 0x0000000105057824 */ /* 0x000fe400078e020b */
[----:B0-----:R-:W-:-:S03]  /*c530*/  IMAD R6, R21, R20, R6 ;  /* 0x0000001415067224 */ /* 0x001fc600078e0206 */
[--C-:B------:R-:W-:Y:S01]  /*c540*/  SHF.R.U64 R20, R4, UR8, R5.reuse ;  /* 0x0000000804147c19 */ /* 0x100fe20008001205 */
[----:B---3--:R-:W-:Y:S01]  /*c550*/  IMAD.MOV R4, RZ, RZ, -R10 ;  /* 0x000000ffff047224 */ /* 0x008fe200078e0a0a */
[----:B------:R-:W-:Y:S01]  /*c560*/  SHF.R.U32.HI R5, RZ, UR8, R5 ;  /* 0x00000008ff057c19 */ /* 0x000fe20008011605 */
[----:B------:R-:W-:Y:S02]  /*c570*/  ULDC UR8, c[0x0][0x708] ;  /* 0x0001c20000087ab9 */ /* 0x000fe40000000800 */
[----:B--2---:R-:W-:Y:S01]  /*c580*/  @P4 IMAD R6, R22, R4, R19 ;  /* 0x0000000416064224 */ /* 0x004fe200078e0213 */
[--C-:B------:R-:W-:Y:S02]  /*c590*/  SHF.R.U64 R22, R20, UR8, R5.reuse ;  /* 0x0000000814167c19 */ /* 0x100fe40008001205 */
[----:B------:R-:W-:Y:S01]  /*c5a0*/  SHF.R.U32.HI R5, RZ, UR8, R5 ;  /* 0x00000008ff057c19 */ /* 0x000fe20008011605 */
[----:B------:R-:W-:-:S03]  /*c5b0*/  ULDC UR8, c[0x0][0x758] ;  /* 0x0001d60000087ab9 */ /* 0x000fc60000000800 */
[--C-:B------:R-:W-:Y:S02]  /*c5c0*/  SHF.R.U64 R19, R22, UR8, R5.reuse ;  /* 0x0000000816137c19 */ /* 0x100fe40008001205 */
[----:B------:R-:W-:-:S03]  /*c5d0*/  SHF.R.U32.HI R21, RZ, UR8, R5 ;  /* 0x00000008ff157c19 */ /* 0x000fc60008011605 */
[----:B------:R-:W-:Y:S02]  /*c5e0*/  IMAD.MOV.U32 R10, RZ, RZ, R19 ;  /* 0x000000ffff0a7224 */ /* 0x000fe400078e0013 */
[----:B------:R-:W-:Y:S01]  /*c5f0*/  IMAD.MOV.U32 R5, RZ, RZ, R21 ;  /* 0x000000ffff057224 */ /* 0x000fe200078e0015 */
[----:B------:R-:W-:Y:S06]  /*c600*/  @!P1 BRA `(.L_x_297) ;  /* 0x00000000002c9947 */ /* 0x000fec0003800000 */
        /* <DEDUP_REMOVED lines=9> */
[----:B------:R-:W-:-:S04]  /*c6a0*/  IMAD.WIDE.U32.X R4, R21, UR13, R4, P3 ;  /* 0x0000000d15047c25 */ /* 0x000fc800098e0404 */
[----:B------:R-:W-:-:S07]  /*c6b0*/  IMAD.MOV.U32 R10, RZ, RZ, R4 ;  /* 0x000000ffff0a7224 */ /* 0x000fce00078e0004 */
.L_x_297:
[----:B------:R-:W-:Y:S01]  /*c6c0*/  ULDC UR8, c[0x0][0x748] ;  /* 0x0001d20000087ab9 */ /* 0x000fe20000000800 */
[----:B------:R-:W-:Y:S01]  /*c6d0*/  LOP3.LUT R4, R22, UR7, RZ, 0xc0, !PT ;  /* 0x0000000716047c12 */ /* 0x000fe2000f8ec0ff */
[----:B------:R-:W-:Y:S01]  /*c6e0*/  ULDC UR9, c[0x0][0x710] ;  /* 0x0001c40000097ab9 */ /* 0x000fe20000000800 */
[----:B------:R-:W-:Y:S01]  /*c6f0*/  SHF.R.U64 R5, R10, UR8, R5 ;  /* 0x000000080a057c19 */ /* 0x000fe20008001205 */
[----:B------:R-:W-:Y:S01]  /*c700*/  ULDC UR8, c[0x0][0x738] ;  /* 0x0001ce0000087ab9 */ /* 0x000fe20000000800 */
[----:B------:R-:W-:-:S03]  /*c710*/  LOP3.LUT R20, R20, UR4, RZ, 0xc0, !PT ;  /* 0x0000000414147c12 */ /* 0x000fc6000f8ec0ff */
[----:B------:R-:W-:Y:S02]  /*c720*/  IMAD.MOV R10, RZ, RZ, -R5 ;  /* 0x000000ffff0a7224 */ /* 0x000fe400078e0a05 */
[----:B------:R-:W-:Y:S02]  /*c730*/  IMAD R5, R5, UR5, R4 ;  /* 0x0000000505057c24 */ /* 0x000fe4000f8e0204 */
[----:B------:R-:W-:Y:S01]  /*c740*/  IMAD R19, R10, UR8, R19 ;  /* 0x000000080a137c24 */ /* 0x000fe2000f8e0213 */
[----:B------:R-:W-:Y:S01]  /*c750*/  ULDC UR8, c[0x0][0x700] ;  /* 0x0001c00000087ab9 */ /* 0x000fe20000000800 */
[----:B------:R-:W-:Y:S02]  /*c760*/  IMAD R6, R5, UR9, R6 ;  /* 0x0000000905067c24 */ /* 0x000fe4000f8e0206 */
[----:B------:R-:W-:Y:S02]  /*c770*/  IMAD R19, R19, UR8, R20 ;  /* 0x0000000813137c24 */ /* 0x000fe4000f8e0214 */
[----:B------:R-:W-:-:S02]  /*c780*/  IMAD.MOV.U32 R10, RZ, RZ, 0x1 ;  /* 0x00000001ff0a7424 */ /* 0x000fc400078e00ff */
[----:B------:R-:W-:Y:S01]  /*c790*/  IMAD.MOV.U32 R4, RZ, RZ, R18 ;  /* 0x000000ffff047224 */ /* 0x000fe200078e0012 */
[----:B------:R-:W-:Y:S02]  /*c7a0*/  SEL R5, R19, R6, !P4 ;  /* 0x0000000613057207 */ /* 0x000fe40006000000 */
[----:B------:R-:W-:-:S07]  /*c7b0*/  SEL R6, R6, R19, !P4 ;  /* 0x0000001306067207 */ /* 0x000fce0006000000 */
.L_x_295:
[----:B------:R-:W-:Y:S05]  /*c7c0*/  BSYNC B1 ;  /* 0x0000000000017941 */ /* 0x000fea0003800000 */
.L_x_294:
[----:B------:R-:W-:-:S13]  /*c7d0*/  LOP3.LUT P1, RZ, R10, 0xff, RZ, 0xc0, !PT ;  /* 0x000000ff0aff7812 */ /* 0x000fda000782c0ff */
[----:B------:R-:W-:Y:S05]  /*c7e0*/  @P1 BRA `(.L_x_298) ;  /* 0xfffffff400001947 */ /* 0x000fea000383ffff */
[----:B------:R-:W-:Y:S05]  /*c7f0*/  BSYNC B0 ;  /* 0x0000000000007941 */ /* 0x000fea0003800000 */
.L_x_286:
[----:B------:R-:W-:-:S03]  /*c800*/  UMOV UR8, 0xffffffff ;  /* 0xffffffff00087882 */ /* 0x000fc60000000000 */
[----:B------:R-:W-:Y:S05]  /*c810*/  BRA.DIV UR8, `(.L_x_299) ;  /* 0x00000006087c7947 */ /* 0x000fea000b800000 */
[----:B------:R-:W-:-:S13]  /*c820*/  ELECT P0, URZ, PT ;  /* 0x00000000003f782f */ /* 0x000fda0003800000 */
.L_x_317:
[----:B------:R-:W-:Y:S04]  /*c830*/  BSSY B0, `(.L_x_300) ;  /* 0x000003d000007945 */ /* 0x000fe80003800000 */
[----:B------:R-:W-:Y:S05]  /*c840*/  @!P0 BRA `(.L_x_301) ;  /* 0x0000000000ec8947 */ /* 0x000fea0003800000 */
[----:B------:R-:W-:-:S04]  /*c850*/  LOP3.LUT R7, R7, 0x2, RZ, 0xfc, !PT ;  /* 0x0000000207077812 */ /* 0x000fc800078efcff */
[----:B------:R-:W-:-:S13]  /*c860*/  ISETP.NE.AND P0, PT, R7, 0x3, PT ;  /* 0x000000030700780c */ /* 0x000fda0003f05270 */
[----:B------:R-:W-:Y:S05]  /*c870*/  @!P0 BRA `(.L_x_302) ;  /* 0x0000000000048947 */ /* 0x000fea0003800000 */
[----:B------:R-:W-:Y:S01]  /*c880*/  BPT.TRAP 0x1 ;  /* 0x000000040000795c */ /* 0x000fe20000300000 */
.L_x_302:
[----:B------:R-:W0:Y:S01]  /*c890*/  S2R R3, SR_CgaCtaId ;  /* 0x0000000000037919 */ /* 0x000e220000008800 */
[----:B------:R-:W-:Y:S02]  /*c8a0*/  MOV R0, 0x400 ;  /* 0x0000040000007802 */ /* 0x000fe40000000f00 */
[----:B------:R-:W-:Y:S02]  /*c8b0*/  SHF.L.U32 R2, R12, 0x1f, RZ ;  /* 0x0000001f0c027819 */ /* 0x000fe400000006ff */
[----:B0-----:R-:W-:-:S05]  /*c8c0*/  LEA R0, R3, R0, 0x18 ;  /* 0x0000000003007211 */ /* 0x001fca00078ec0ff */
[----:B------:R-:W-:-:S04]  /*c8d0*/  VIADD R0, R0, 0x30 ;  /* 0x0000003000007836 */ /* 0x000fc80000000000 */
[C---:B------:R-:W-:Y:S02]  /*c8e0*/  IMAD R5, R13.reuse, 0x8, R0 ;  /* 0x000000080d057824 */ /* 0x040fe400078e0200 */
[----:B------:R-:W-:Y:S02]  /*c8f0*/  VIADD R13, R13, 0x1 ;  /* 0x000000010d0d7836 */ /* 0x000fe40000000000 */
[----:B------:R-:W0:Y:S03]  /*c900*/  SYNCS.PHASECHK.TRANS64.TRYWAIT P0, [R5+URZ], R2 ;  /* 0x00000002050075a7 */ /* 0x000e26000800017f */
[----:B------:R-:W-:-:S04]  /*c910*/  ISETP.NE.AND P1, PT, R13, 0x6, PT ;  /* 0x000000060d00780c */ /* 0x000fc80003f25270 */
[----:B------:R-:W-:Y:S02]  /*c920*/  SEL R3, RZ, 0x1, P1 ;  /* 0x00000001ff037807 */ /* 0x000fe40000800000 */
[----:B------:R-:W-:Y:S02]  /*c930*/  SEL R13, R13, RZ, P1 ;  /* 0x000000ff0d0d7207 */ /* 0x000fe40000800000 */
[----:B------:R-:W-:-:S03]  /*c940*/  LOP3.LUT R12, R12, R3, RZ, 0x3c, !PT ;  /* 0x000000030c0c7212 */ /* 0x000fc600078e3cff */
[----:B------:R-:W-:Y:S01]  /*c950*/  IMAD R7, R13, 0x8, R0 ;  /* 0x000000080d077824 */ /* 0x000fe200078e0200 */
[----:B------:R-:W-:Y:S01]  /*c960*/  SHF.L.U32 R4, R12, 0x1f, RZ ;  /* 0x0000001f0c047819 */ /* 0x000fe200000006ff */
[----:B0-----:R-:W-:Y:S06]  /*c970*/  @!P0 BRA `(.L_x_303) ;  /* 0x0000000400488947 */ /* 0x001fec0003800000 */
.L_x_318:
[----:B------:R-:W1:Y:S01]  /*c980*/  SYNCS.PHASECHK.TRANS64.TRYWAIT P0, [R7+URZ], R4 ;  /* 0x00000004070075a7 */ /* 0x000e62000800017f */
[----:B0-----:R-:W-:-:S05]  /*c990*/  VIADD R2, R13, 0x1 ;  /* 0x000000010d027836 */ /* 0x001fca0000000000 */
[----:B------:R-:W-:-:S04]  /*c9a0*/  ISETP.NE.AND P1, PT, R2, 0x6, PT ;  /* 0x000000060200780c */ /* 0x000fc80003f25270 */
[----:B------:R-:W-:Y:S02]  /*c9b0*/  SEL R3, RZ, 0x1, P1 ;  /* 0x00000001ff037807 */ /* 0x000fe40000800000 */
[----:B------:R-:W-:Y:S02]  /*c9c0*/  SEL R9, R2, RZ, P1 ;  /* 0x000000ff02097207 */ /* 0x000fe40000800000 */
[----:B------:R-:W-:-:S03]  /*c9d0*/  LOP3.LUT R12, R12, R3, RZ, 0x3c, !PT ;  /* 0x000000030c0c7212 */ /* 0x000fc600078e3cff */
[----:B------:R-:W-:Y:S01]  /*c9e0*/  IMAD R6, R9, 0x8, R0 ;  /* 0x0000000809067824 */ /* 0x000fe200078e0200 */
[----:B------:R-:W-:Y:S01]  /*c9f0*/  SHF.L.U32 R5, R12, 0x1f, RZ ;  /* 0x0000001f0c057819 */ /* 0x000fe200000006ff */
[----:B-1----:R-:W-:Y:S06]  /*ca00*/  @!P0 BRA `(.L_x_304) ;  /* 0x0000000400388947 */ /* 0x002fec0003800000 */
.L_x_319:
[----:B------:R-:W1:Y:S01]  /*ca10*/  SYNCS.PHASECHK.TRANS64.TRYWAIT P0, [R6+URZ], R5 ;  /* 0x00000005060075a7 */ /* 0x000e62000800017f */
[----:B------:R-:W-:-:S05]  /*ca20*/  VIADD R2, R9, 0x1 ;  /* 0x0000000109027836 */ /* 0x000fca0000000000 */
[----:B------:R-:W-:-:S04]  /*ca30*/  ISETP.NE.AND P1, PT, R2, 0x6, PT ;  /* 0x000000060200780c */ /* 0x000fc80003f25270 */
[----:B------:R-:W-:Y:S02]  /*ca40*/  SEL R3, RZ, 0x1, P1 ;  /* 0x00000001ff037807 */ /* 0x000fe40000800000 */
[----:B0-----:R-:W-:Y:S02]  /*ca50*/  SEL R7, R2, RZ, P1 ;  /* 0x000000ff02077207 */ /* 0x001fe40000800000 */
[----:B------:R-:W-:-:S03]  /*ca60*/  LOP3.LUT R12, R12, R3, RZ, 0x3c, !PT ;  /* 0x000000030c0c7212 */ /* 0x000fc600078e3cff */
[----:B------:R-:W-:Y:S01]  /*ca70*/  IMAD R9, R7, 0x8, R0 ;  /* 0x0000000807097824 */ /* 0x000fe200078e0200 */
[----:B------:R-:W-:Y:S01]  /*ca80*/  SHF.L.U32 R4, R12, 0x1f, RZ ;  /* 0x0000001f0c047819 */ /* 0x000fe200000006ff */
[----:B-1----:R-:W-:Y:S06]  /*ca90*/  @!P0 BRA `(.L_x_305) ;  /* 0x0000000400288947 */ /* 0x002fec0003800000 */
.L_x_320:
[----:B------:R-:W1:Y:S01]  /*caa0*/  SYNCS.PHASECHK.TRANS64.TRYWAIT P0, [R9+URZ], R4 ;  /* 0x00000004090075a7 */ /* 0x000e62000800017f */
[----:B------:R-:W-:-:S05]  /*cab0*/  VIADD R2, R7, 0x1 ;  /* 0x0000000107027836 */ /* 0x000fca0000000000 */
[----:B------:R-:W-:-:S04]  /*cac0*/  ISETP.NE.AND P1, PT, R2, 0x6, PT ;  /* 0x000000060200780c */ /* 0x000fc80003f25270 */
[----:B------:R-:W-:Y:S02]  /*cad0*/  SEL R3, RZ, 0x1, P1 ;  /* 0x00000001ff037807 */ /* 0x000fe40000800000 */
[----:B------:R-:W-:Y:S02]  /*cae0*/  SEL R7, R2, RZ, P1 ;  /* 0x000000ff02077207 */ /* 0x000fe40000800000 */
[----:B------:R-:W-:-:S03]  /*caf0*/  LOP3.LUT R11, R12, R3, RZ, 0x3c, !PT ;  /* 0x000000030c0b7212 */ /* 0x000fc600078e3cff */
[----:B0-----:R-:W-:Y:S01]  /*cb00*/  IMAD R6, R7, 0x8, R0 ;  /* 0x0000000807067824 */ /* 0x001fe200078e0200 */
[----:B------:R-:W-:Y:S01]  /*cb10*/  SHF.L.U32 R5, R11, 0x1f, RZ ;  /* 0x0000001f0b057819 */ /* 0x000fe200000006ff */
[----:B-1----:R-:W-:Y:S06]  /*cb20*/  @!P0 BRA `(.L_x_306) ;  /* 0x0000000400188947 */ /* 0x002fec0003800000 */
.L_x_321:
[----:B------:R-:W1:Y:S01]  /*cb30*/  SYNCS.PHASECHK.TRANS64.TRYWAIT P0, [R6+URZ], R5 ;  /* 0x00000005060075a7 */ /* 0x000e62000800017f */
[----:B------:R-:W-:-:S05]  /*cb40*/  VIADD R2, R7, 0x1 ;  /* 0x0000000107027836 */ /* 0x000fca0000000000 */
[----:B------:R-:W-:-:S04]  /*cb50*/  ISETP.NE.AND P1, PT, R2, 0x6, PT ;  /* 0x000000060200780c */ /* 0x000fc80003f25270 */
[----:B0-----:R-:W-:Y:S02]  /*cb60*/  SEL R4, RZ, 0x1, P1 ;  /* 0x00000001ff047807 */ /* 0x001fe40000800000 */
[----:B------:R-:W-:Y:S02]  /*cb70*/  SEL R3, R2, RZ, P1 ;  /* 0x000000ff02037207 */ /* 0x000fe40000800000 */
[----:B------:R-:W-:Y:S01]  /*cb80*/  LOP3.LUT R4, R11, R4, RZ, 0x3c, !PT ;  /* 0x000000040b047212 */ /* 0x000fe200078e3cff */
[----:B-1----:R-:W-:Y:S06]  /*cb90*/  @!P0 BRA `(.L_x_307) ;  /* 0x0000000400108947 */ /* 0x002fec0003800000 */
.L_x_322:
[----:B------:R-:W-:Y:S01]  /*cba0*/  IMAD R3, R3, 0x8, R0 ;  /* 0x0000000803037824 */ /* 0x000fe200078e0200 */
[----:B------:R-:W-:-:S07]  /*cbb0*/  SHF.L.U32 R0, R4, 0x1f, RZ ;  /* 0x0000001f04007819 */ /* 0x000fce00000006ff */
.L_x_308:
[----:B-1----:R1:W2:Y:S02]  /*cbc0*/  SYNCS.PHASECHK.TRANS64.TRYWAIT P0, [R3+URZ], R0 ;  /* 0x00000000030075a7 */ /* 0x0022a4000800017f */
[----:B--2---:R-:W-:Y:S05]  /*cbd0*/  @!P0 NANOSLEEP.SYNCS 0x989680 ;  /* 0x009896800000895d */ /* 0x004fea0003900000 */
[----:B------:R-:W2:Y:S02]  /*cbe0*/  @!P0 SYNCS.PHASECHK.TRANS64 P0, [R3+URZ], R0 ;  /* 0x00000000030085a7 */ /* 0x000ea4000800007f */
[----:B--2---:R-:W-:Y:S05]  /*cbf0*/  @!P0 BRA `(.L_x_308) ;  /* 0xfffffffc00f08947 */ /* 0x004fea000383ffff */
.L_x_301:
[----:B------:R-:W-:Y:S05]  /*cc00*/  BSYNC B0 ;  /* 0x0000000000007941 */ /* 0x000fea0003800000 */
.L_x_300:
[----:B------:R-:W-:Y:S05]  /*cc10*/  EXIT ;  /* 0x000000000000794d */ /* 0x000fea0003800000 */
.L_x_19:
[----:B0-----:R-:W-:-:S04]  /*cc20*/  IMAD.U32 R20, RZ, RZ, UR8 ;  /* 0x00000008ff147e24 */ /* 0x001fc8000f8e00ff */
[----:B------:R0:W1:Y:S03]  /*cc30*/  SYNCS.PHASECHK.TRANS64.TRYWAIT P1, [R20+URZ+-0x8], R19 ;  /* 0xfffff813140075a7 */ /* 0x000066000802017f */
[----:B-1----:R-:W-:Y:S05]  /*cc40*/  @!P1 NANOSLEEP.SYNCS 0x989680 ;  /* 0x009896800000995d */ /* 0x002fea0003900000 */
[----:B------:R-:W1:Y:S02]  /*cc50*/  @!P1 SYNCS.PHASECHK.TRANS64 P1, [R20+URZ+-0x8], R19 ;  /* 0xfffff813140095a7 */ /* 0x000e64000802007f */
[----:B-1----:R-:W-:Y:S05]  /*cc60*/  @!P1 BRA `(.L_x_19) ;  /* 0xfffffffc00ec9947 */ /* 0x002fea000383ffff */
[----:B------:R-:W-:Y:S05]  /*cc70*/  BRA `(.L_x_309) ;  /* 0xffffff4800907947 */ /* 0x000fea000383ffff */
.L_x_24:
[----:B-1----:R-:W-:-:S04]  /*cc80*/  IMAD.U32 R23, RZ, RZ, UR11 ;  /* 0x0000000bff177e24 */ /* 0x002fc8000f8e00ff */
[----:B------:R1:W4:Y:S03]  /*cc90*/  SYNCS.PHASECHK.TRANS64.TRYWAIT P1, [R23+URZ], R22 ;  /* 0x00000016170075a7 */ /* 0x000326000802017f */
[----:B----4-:R-:W-:Y:S05]  /*cca0*/  @!P1 NANOSLEEP.SYNCS 0x989680 ;  /* 0x009896800000995d */ /* 0x010fea0003900000 */
[----:B------:R-:W4:Y:S02]  /*ccb0*/  @!P1 SYNCS.PHASECHK.TRANS64 P1, [R23+URZ], R22 ;  /* 0x00000016170095a7 */ /* 0x000f24000802007f */
[----:B----4-:R-:W-:Y:S05]  /*ccc0*/  @!P1 BRA `(.L_x_24) ;  /* 0xfffffffc00ec9947 */ /* 0x010fea000383ffff */
[----:B------:R-:W-:Y:S05]  /*ccd0*/  BRA `(.L_x_23) ;  /* 0xffffff4c00c47947 */ /* 0x000fea000383ffff */
.L_x_28:
[----:B0-----:R-:W-:-:S04]  /*cce0*/  IMAD.U32 R20, RZ, RZ, UR8 ;  /* 0x00000008ff147e24 */ /* 0x001fc8000f8e00ff */
[----:B------:R0:W1:Y:S03]  /*ccf0*/  SYNCS.PHASECHK.TRANS64.TRYWAIT P1, [R20+URZ+0x8], R19 ;  /* 0x00000813140075a7 */ /* 0x000066000802017f */
[----:B-1----:R-:W-:Y:S05]  /*cd00*/  @!P1 NANOSLEEP.SYNCS 0x989680 ;  /* 0x009896800000995d */ /* 0x002fea0003900000 */
[----:B------:R-:W1:Y:S02]  /*cd10*/  @!P1 SYNCS.PHASECHK.TRANS64 P1, [R20+URZ+0x8], R19 ;  /* 0x00000813140095a7 */ /* 0x000e64000802007f */
[----:B-1----:R-:W-:Y:S05]  /*cd20*/  @!P1 BRA `(.L_x_28) ;  /* 0xfffffffc00ec9947 */ /* 0x002fea000383ffff */
[----:B------:R-:W-:Y:S05]  /*cd30*/  BRA `(.L_x_310) ;  /* 0xffffff5000a07947 */ /* 0x000fea000383ffff */
.L_x_287:
[----:B------:R-:W-:Y:S01]  /*cd40*/  BSSY B1, `(.L_x_311) ;  /* 0x0000006000017945 */ /* 0x000fe20003800000 */
[----:B------:R-:W-:-:S07]  /*cd50*/  IMAD.MOV.U32 R10, RZ, RZ, -0x1 ;  /* 0xffffffffff0a7424 */ /* 0x000fce00078e00ff */
[----:B------:R-:W-:Y:S05]  /*cd60*/  WARPSYNC.COLLECTIVE R10, `(.L_x_312) ;  /* 0x000000000a0c7348 */ /* 0x000fea0003c00000 */
[----:B------:R-:W-:Y:S02]  /*cd70*/  ELECT P1, UR62, PT ;  /* 0x00000000003e782f */ /* 0x000fe40003820000 */
[----:B------:R-:W-:Y:S01]  /*cd80*/  MOV R10, UR62 ;  /* 0x0000003e000a7c02 */ /* 0x000fe20008000f00 */
[----:B------:R-:W-:Y:S10]  /*cd90*/  ENDCOLLECTIVE ;  /* 0x000000000000791b */ /* 0x000ff40003800000 */
.L_x_312:
[----:B------:R-:W-:Y:S05]  /*cda0*/  BSYNC B1 ;  /* 0x0000000000017941 */ /* 0x000fea0003800000 */
.L_x_311:
[----:B------:R-:W-:Y:S05]  /*cdb0*/  BRA `(.L_x_313) ;  /* 0xffffffec00987947 */ /* 0x000fea000383ffff */
.L_x_290:
[----:B-1----:R1:W2:Y:S02]  /*cdc0*/  SYNCS.PHASECHK.TRANS64.TRYWAIT P1, [R20+URZ+0x30], R11 ;  /* 0x0000300b140075a7 */ /* 0x0022a4000802017f */
[----:B--2---:R-:W-:Y:S05]  /*cdd0*/  @!P1 NANOSLEEP.SYNCS 0x989680 ;  /* 0x009896800000995d */ /* 0x004fea0003900000 */
[----:B------:R-:W2:Y:S02]  /*cde0*/  @!P1 SYNCS.PHASECHK.TRANS64 P1, [R20+URZ+0x30], R11 ;  /* 0x0000300b140095a7 */ /* 0x000ea4000802007f */
[----:B--2---:R-:W-:Y:S05]  /*cdf0*/  @!P1 BRA `(.L_x_290) ;  /* 0xfffffffc00f09947 */ /* 0x004fea000383ffff */
[----:B------:R-:W-:Y:S05]  /*ce00*/  BRA `(.L_x_314) ;  /* 0xffffffec00d07947 */ /* 0x000fea000383ffff */
.L_x_299:
[----:B------:R-:W-:Y:S01]  /*ce10*/  BSSY B0, `(.L_x_315) ;  /* 0x0000006000007945 */ /* 0x000fe20003800000 */
[----:B------:R-:W-:-:S07]  /*ce20*/  IMAD.MOV.U32 R10, RZ, RZ, -0x1 ;  /* 0xffffffffff0a7424 */ /* 0x000fce00078e00ff */
[----:B------:R-:W-:Y:S05]  /*ce30*/  WARPSYNC.COLLECTIVE R10, `(.L_x_316) ;  /* 0x000000000a0c7348 */ /* 0x000fea0003c00000 */
[----:B------:R-:W-:Y:S02]  /*ce40*/  ELECT P1, UR62, PT ;  /* 0x00000000003e782f */ /* 0x000fe40003820000 */
[----:B------:R-:W-:Y:S01]  /*ce50*/  MOV R10, UR62 ;  /* 0x0000003e000a7c02 */ /* 0x000fe20008000f00 */
[----:B------:R-:W-:Y:S10]  /*ce60*/  ENDCOLLECTIVE ;  /* 0x000000000000791b */ /* 0x000ff40003800000 */
.L_x_316:
[----:B------:R-:W-:Y:S05]  /*ce70*/  BSYNC B0 ;  /* 0x0000000000007941 */ /* 0x000fea0003800000 */
.L_x_315:
[----:B------:R-:W-:Y:S01]  /*ce80*/  PLOP3.LUT P0, PT, P1, PT, PT, 0x80, 0x0 ;  /* 0x000000000000781c */ /* 0x000fe20000f0f070 */
[----:B------:R-:W-:-:S12]  /*ce90*/  BRA `(.L_x_317) ;  /* 0xfffffff800647947 */ /* 0x000fd8000383ffff */
.L_x_303:
[----:B0-----:R0:W1:Y:S02]  /*cea0*/  SYNCS.PHASECHK.TRANS64.TRYWAIT P0, [R5+URZ], R2 ;  /* 0x00000002050075a7 */ /* 0x001064000800017f */
[----:B-1----:R-:W-:Y:S05]  /*ceb0*/  @!P0 NANOSLEEP.SYNCS 0x989680 ;  /* 0x009896800000895d */ /* 0x002fea0003900000 */
[----:B------:R-:W1:Y:S02]  /*cec0*/  @!P0 SYNCS.PHASECHK.TRANS64 P0, [R5+URZ], R2 ;  /* 0x00000002050085a7 */ /* 0x000e64000800007f */
[----:B-1----:R-:W-:Y:S05]  /*ced0*/  @!P0 BRA `(.L_x_303) ;  /* 0xfffffffc00f08947 */ /* 0x002fea000383ffff */
[----:B------:R-:W-:Y:S05]  /*cee0*/  BRA `(.L_x_318) ;  /* 0xfffffff800a47947 */ /* 0x000fea000383ffff */
.L_x_304:
[----:B0-----:R0:W1:Y:S02]  /*cef0*/  SYNCS.PHASECHK.TRANS64.TRYWAIT P0, [R7+URZ], R4 ;  /* 0x00000004070075a7 */ /* 0x001064000800017f */
[----:B-1----:R-:W-:Y:S05]  /*cf00*/  @!P0 NANOSLEEP.SYNCS 0x989680 ;  /* 0x009896800000895d */ /* 0x002fea0003900000 */
[----:B------:R-:W1:Y:S02]  /*cf10*/  @!P0 SYNCS.PHASECHK.TRANS64 P0, [R7+URZ], R4 ;  /* 0x00000004070085a7 */ /* 0x000e64000800007f */
[----:B-1----:R-:W-:Y:S05]  /*cf20*/  @!P0 BRA `(.L_x_304) ;  /* 0xfffffffc00f08947 */ /* 0x002fea000383ffff */
[----:B------:R-:W-:Y:S05]  /*cf30*/  BRA `(.L_x_319) ;  /* 0xfffffff800b47947 */ /* 0x000fea000383ffff */
.L_x_305:
[----:B0-----:R0:W1:Y:S02]  /*cf40*/  SYNCS.PHASECHK.TRANS64.TRYWAIT P0, [R6+URZ], R5 ;  /* 0x00000005060075a7 */ /* 0x001064000800017f */
[----:B-1----:R-:W-:Y:S05]  /*cf50*/  @!P0 NANOSLEEP.SYNCS 0x989680 ;  /* 0x009896800000895d */ /* 0x002fea0003900000 */
[----:B------:R-:W1:Y:S02]  /*cf60*/  @!P0 SYNCS.PHASECHK.TRANS64 P0, [R6+URZ], R5 ;  /* 0x00000005060085a7 */ /* 0x000e64000800007f */
[----:B-1----:R-:W-:Y:S05]  /*cf70*/  @!P0 BRA `(.L_x_305) ;  /* 0xfffffffc00f08947 */ /* 0x002fea000383ffff */
[----:B------:R-:W-:Y:S05]  /*cf80*/  BRA `(.L_x_320) ;  /* 0xfffffff800c47947 */ /* 0x000fea000383ffff */
.L_x_306:
[----:B0-----:R0:W1:Y:S02]  /*cf90*/  SYNCS.PHASECHK.TRANS64.TRYWAIT P0, [R9+URZ], R4 ;  /* 0x00000004090075a7 */ /* 0x001064000800017f */
[----:B-1----:R-:W-:Y:S05]  /*cfa0*/  @!P0 NANOSLEEP.SYNCS 0x989680 ;  /* 0x009896800000895d */ /* 0x002fea0003900000 */
[----:B------:R-:W1:Y:S02]  /*cfb0*/  @!P0 SYNCS.PHASECHK.TRANS64 P0, [R9+URZ], R4 ;  /* 0x00000004090085a7 */ /* 0x000e64000800007f */
[----:B-1----:R-:W-:Y:S05]  /*cfc0*/  @!P0 BRA `(.L_x_306) ;  /* 0xfffffffc00f08947 */ /* 0x002fea000383ffff */
[----:B------:R-:W-:Y:S05]  /*cfd0*/  BRA `(.L_x_321) ;  /* 0xfffffff800d47947 */ /* 0x000fea000383ffff */
.L_x_307:
[----:B0-----:R0:W1:Y:S02]  /*cfe0*/  SYNCS.PHASECHK.TRANS64.TRYWAIT P0, [R6+URZ], R5 ;  /* 0x00000005060075a7 */ /* 0x001064000800017f */
[----:B-1----:R-:W-:Y:S05]  /*cff0*/  @!P0 NANOSLEEP.SYNCS 0x989680 ;  /* 0x009896800000895d */ /* 0x002fea0003900000 */
[----:B------:R-:W1:Y:S02]  /*d000*/  @!P0 SYNCS.PHASECHK.TRANS64 P0, [R6+URZ], R5 ;  /* 0x00000005060085a7 */ /* 0x000e64000800007f */
[----:B-1----:R-:W-:Y:S05]  /*d010*/  @!P0 BRA `(.L_x_307) ;  /* 0xfffffffc00f08947 */ /* 0x002fea000383ffff */
[----:B------:R-:W-:Y:S05]  /*d020*/  BRA `(.L_x_322) ;  /* 0xfffffff800dc7947 */ /* 0x000fea000383ffff */
.L_x_323:
[----:B------:R-:W-:-:S00]  /*d030*/  BRA `(.L_x_323) ;  /* 0xfffffffc00fc7947 */ /* 0x000fc0000383ffff */
[----:B------:R-:W-:-:S00]  /*d040*/  NOP ;  /* 0x0000000000007918 */ /* 0x000fc00000000000 */
        /* <DEDUP_REMOVED lines=11> */
.L_x_324:


//--------------------- .nv.shared._ZN7cutlass13device_kernelINS_4gemm6kernel13GemmUniversalIN4cute5tupleIJiiiiEEENS1_10collective13CollectiveMmaINS1_40MainloopSm90TmaGmmaWarpSpecializedSparseILi6ENS5_IJNS4_1CILi1EEENSA_ILi2EEESB_EEENS1_32KernelTmaWarpSpecializedPingpongEEENS5_IJNSA_ILi64EEENSA_ILi256EEESG_EEENS_10bfloat16_tENS5_IJNS4_6LayoutINS5_IJiNS5_IJSC_iEEEiEEENS5_IJlNS5_IJSB_SC_EEElEEEEENSK_INS5_IJNS5_IJNS5_IJNSA_ILi8EEESC_NSA_ILi4EEEEEEiEEENS5_IJNS5_IJNSA_ILi16EEESC_SC_EEEiEEEiEEENS5_IJNS5_IJNS5_IJSG_SU_NSA_ILi1024EEEEEENSA_ILi4096EEEEEENS5_IJNS5_IJSB_NSA_ILi512EEENSA_ILi32EEEEEElEEElEEEEEEEESJ_NS5_IJlSB_lEEENS4_8TiledMMAINS4_8MMA_AtomIJNS4_4SM904GMMA6SPARSE29GMMA_64x256x32_F32BF16BF16_SSILNS1D_5MajorE0ELS1G_0ELNS1D_7ScaleInE1ELS1H_1ELNS1D_9SparseSelE0EEEEEENSK_INS5_IJSB_SB_SB_EEENS5_IJNSA_ILi0EEES1M_S1M_EEEEENS5_IJNS4_10UnderscoreES1P_S1P_EEEEENS4_23SM90_TMA_LOAD_MULTICASTENS4_14ComposedLayoutINS4_7SwizzleILi2ELi4ELi3EEENS4_25smem_sparse_ptr_flag_bitsILi2ELi16EEENSK_INS5_IJNS5_IJSB_SQ_EEENS5_IJSC_S13_EEEEEENS5_IJNS5_IJS1M_SG_EEESN_EEEEEEEvNS4_8identityENS4_13SM90_TMA_LOADENS1T_INS1U_ILi3ELi4ELi3EEENS4_18smem_ptr_flag_bitsILi16EEENSK_INS5_IJSQ_SG_EEENS5_IJSG_SB_EEEEEEEvS25_EENS_8epilogue10collective6detail29Sm90TmaWarpSpecializedAdapterINS2G_15DefaultEpilogueIfNS5_IJSB_llEEES2K_NS2F_6thread17LinearCombinationIfLi1EffLNS2L_9ScaleType4KindE0ELNS_15FloatRoundStyleE2EfEENS1_15EpilogueDefaultEEEEEvvEEEEvNT_6ParamsE --------------------------
	.section	.nv.shared._ZN7cutlass13device_kernelINS_4gemm6kernel13GemmUniversalIN4cute5tupleIJiiiiEEENS1_10collective13CollectiveMmaINS1_40MainloopSm90TmaGmmaWarpSpecializedSparseILi6ENS5_IJNS4_1CILi1EEENSA_ILi2EEESB_EEENS1_32KernelTmaWarpSpecializedPingpongEEENS5_IJNSA_ILi64EEENSA_ILi256EEESG_EEENS_10bfloat16_tENS5_IJNS4_6LayoutINS5_IJiNS5_IJSC_iEEEiEEENS5_IJlNS5_IJSB_SC_EEElEEEEENSK_INS5_IJNS5_IJNS5_IJNSA_ILi8EEESC_NSA_ILi4EEEEEEiEEENS5_IJNS5_IJNSA_ILi16EEESC_SC_EEEiEEEiEEENS5_IJNS5_IJNS5_IJSG_SU_NSA_ILi1024EEEEEENSA_ILi4096EEEEEENS5_IJNS5_IJSB_NSA_ILi512EEENSA_ILi32EEEEEElEEElEEEEEEEESJ_NS5_IJlSB_lEEENS4_8TiledMMAINS4_8MMA_AtomIJNS4_4SM904GMMA6SPARSE29GMMA_64x256x32_F32BF16BF16_SSILNS1D_5MajorE0ELS1G_0ELNS1D_7ScaleInE1ELS1H_1ELNS1D_9SparseSelE0EEEEEENSK_INS5_IJSB_SB_SB_EEENS5_IJNSA_ILi0EEES1M_S1M_EEEEENS5_IJNS4_10UnderscoreES1P_S1P_EEEEENS4_23SM90_TMA_LOAD_MULTICASTENS4_14ComposedLayoutINS4_7SwizzleILi2ELi4ELi3EEENS4_25smem_sparse_ptr_flag_bitsILi2ELi16EEENSK_INS5_IJNS5_IJSB_SQ_EEENS5_IJSC_S13_EEEEEENS5_IJNS5_IJS1M_SG_EEESN_EEEEEEEvNS4_8identityENS4_13SM90_TMA_LOADENS1T_INS1U_ILi3ELi4ELi3EEENS4_18smem_ptr_flag_bitsILi16EEENSK_INS5_IJSQ_SG_EEENS5_IJSG_SB_EEEEEEEvS25_EENS_8epilogue10collective6detail29Sm90TmaWarpSpecializedAdapterINS2G_15DefaultEpilogueIfNS5_IJSB_llEEES2K_NS2F_6thread17LinearCombinationIfLi1EffLNS2L_9ScaleType4KindE0ELNS_15FloatRoundStyleE2EfEENS1_15EpilogueDefaultEEEEEvvEEEEvNT_6ParamsE,"aw",@nobits
	.sectionflags	@""
	.align	16
	.zero		1024


//--------------------- .nv.shared.reserved.0     --------------------------
	.section	.nv.shared.reserved.0,"aw",@nobits
	.weak		__nv_reservedSMEM_offset_0_alias
	.size		__nv_reservedSMEM_offset_0_alias, 0, 0
	.other		__nv_reservedSMEM_offset_0_alias,@"STO_CUDA_RESERVED_SHARED STV_DEFAULT"
__nv_reservedSMEM_offset_0_alias:
	.zero		0


//--------------------- .nv.global                --------------------------
	.section	.nv.global,"aw",@nobits
.nv.global:
	.type		_ZN39_INTERNAL_97a7127f_4_k_cu_36dc70f1_34474cute1_E,@object
	.size		_ZN39_INTERNAL_97a7127f_4_k_cu_36dc70f1_34474cute1_E,(_ZN39_INTERNAL_97a7127f_4_k_cu_36dc70f1_34474cuda3std3__45__cpo6cbeginE - _ZN39_INTERNAL_97a7127f_4_k_cu_36dc70f1_34474cute1_E)
_ZN39_INTERNAL_97a7127f_4_k_cu_36dc70f1_34474cute1_E:
	.zero		1
	.type		_ZN39_INTERNAL_97a7127f_4_k_cu_36dc70f1_34474cuda3std3__45__cpo6cbeginE,@object
	.size		_ZN39_INTERNAL_97a7127f_4_k_cu_36dc70f1_34474cuda3std3__45__cpo6cbeginE,(_ZN39_INTERNAL_97a7127f_4_k_cu_36dc70f1_34474cuda3std3__48in_placeE - _ZN39_INTERNAL_97a7127f_4_k_cu_36dc70f1_34474cuda3std3__45__cpo6cbeginE)
_ZN39_INTERNAL_97a7127f_4_k_cu_36dc70f1_34474cuda3std3__45__cpo6cbeginE:
	.zero		1
	.type		_ZN39_INTERNAL_97a7127f_4_k_cu_36dc70f1_34474cuda3std3__48in_placeE,@object
	.size		_ZN39_INTERNAL_97a7127f_4_k_cu_36dc70f1_34474cuda3std3__48in_placeE,(_ZN39_INTERNAL_97a7127f_4_k_cu_36dc70f1_34474cuda3std6ranges3__45__cpo9iter_moveE - _ZN39_INTERNAL_97a7127f_4_k_cu_36dc70f1_34474cuda3std3__48in_placeE)
_ZN39_INTERNAL_97a7127f_4_k_cu_36dc70f1_34474cuda3std3__48in_placeE:
	.zero		1
	.type		_ZN39_INTERNAL_97a7127f_4_k_cu_36dc70f1_34474cuda3std6ranges3__45__cpo9iter_moveE,@object
	.size		_ZN39_INTERNAL_97a7127f_4_k_cu_36dc70f1_34474cuda3std6ranges3__45__cpo9iter_moveE,(_ZN39_INTERNAL_97a7127f_4_k_cu_36dc70f1_34474cuda3std3__45__cpo5beginE - _ZN39_INTERNAL_97a7127f_4_k_cu_36dc70f1_34474cuda3std6ranges3__45__cpo9iter_moveE)
_ZN39_INTERNAL_97a7127f_4_k_cu_36dc70f1_34474cuda3std6ranges3__45__cpo9iter_moveE:
	.zero		1
	.type		_ZN39_INTERNAL_97a7127f_4_k_cu_36dc70f1_34474cuda3std3__45__cpo5beginE,@object
	.size		_ZN39_INTERNAL_97a7127f_4_k_cu_36dc70f1_34474cuda3std3__45__cpo5beginE,(_ZN39_INTERNAL_97a7127f_4_k_cu_36dc70f1_34474cuda3std3__441_GLOBAL__N__97a7127f_4_k_cu_36dc70f1_34476ignoreE - _ZN39_INTERNAL_97a7127f_4_k_cu_36dc70f1_34474cuda3std3__45__cpo5beginE)
_ZN39_INTERNAL_97a7127f_4_k_cu_36dc70f1_34474cuda3std3__45__cpo5beginE:
	.zero		1
	.type		_ZN39_INTERNAL_97a7127f_4_k_cu_36dc70f1_34474cuda3std3__441_GLOBAL__N__97a7127f_4_k_cu_36dc70f1_34476ignoreE,@object
	.size		_ZN39_INTERNAL_97a7127f_4_k_cu_36dc70f1_34474cuda3std3__441_GLOBAL__N__97a7127f_4_k_cu_36dc70f1_34476ignoreE,(_ZN39_INTERNAL_97a7127f_4_k_cu_36dc70f1_34474cute7productE - _ZN39_INTERNAL_97a7127f_4_k_cu_36dc70f1_34474cuda3std3__441_GLOBAL__N__97a7127f_4_k_cu_36dc70f1_34476ignoreE)
_ZN39_INTERNAL_97a7127f_4_k_cu_36dc70f1_34474cuda3std3__441_GLOBAL__N__97a7127f_4_k_cu_36dc70f1_34476ignoreE:
	.zero		1
	.type		_ZN39_INTERNAL_97a7127f_4_k_cu_36dc70f1_34474cute7productE,@object
	.size		_ZN39_INTERNAL_97a7127f_4_k_cu_36dc70f1_34474cute7productE,(_ZN39_INTERNAL_97a7127f_4_k_cu_36dc70f1_34474cuda3std3__45__cpo3endE - _ZN39_INTERNAL_97a7127f_4_k_cu_36dc70f1_34474cute7productE)
_ZN39_INTERNAL_97a7127f_4_k_cu_36dc70f1_34474cute7productE:
	.zero		1
	.type		_ZN39_INTERNAL_97a7127f_4_k_cu_36dc70f1_34474cuda3std3__45__cpo3endE,@object
	.size		_ZN39_INTERNAL_97a7127f_4_k_cu_36dc70f1_34474cuda3std3__45__cpo3endE,(_ZN39_INTERNAL_97a7127f_4_k_cu_36dc70f1_34474cuda3std3__419piecewise_constructE - _ZN39_INTERNAL_97a7127f_4_k_cu_36dc70f1_34474cuda3std3__45__cpo3endE)
_ZN39_INTERNAL_97a7127f_4_k_cu_36dc70f1_34474cuda3std3__45__cpo3endE:
	.zero		1
	.type		_ZN39_INTERNAL_97a7127f_4_k_cu_36dc70f1_34474cuda3std3__419piecewise_constructE,@object
	.size		_ZN39_INTERNAL_97a7127f_4_k_cu_36dc70f1_34474cuda3std3__419piecewise_constructE,(_ZN39_INTERNAL_97a7127f_4_k_cu_36dc70f1_34474cuda3std3__45__cpo4cendE - _ZN39_INTERNAL_97a7127f_4_k_cu_36dc70f1_34474cuda3std3__419piecewise_constructE)
_ZN39_INTERNAL_97a7127f_4_k_cu_36dc70f1_34474cuda3std3__419piecewise_constructE:
	.zero		1
	.type		_ZN39_INTERNAL_97a7127f_4_k_cu_36dc70f1_34474cuda3std3__45__cpo4cendE,@object
	.size		_ZN39_INTERNAL_97a7127f_4_k_cu_36dc70f1_34474cuda3std3__45__cpo4cendE,(_ZN39_INTERNAL_97a7127f_4_k_cu_36dc70f1_34474cuda3std6ranges3__45__cpo4swapE - _ZN39_INTERNAL_97a7127f_4_k_cu_36dc70f1_34474cuda3std3__45__cpo4cendE)
_ZN39_INTERNAL_97a7127f_4_k_cu_36dc70f1_34474cuda3std3__45__cpo4cendE:
	.zero		1
	.type		_ZN39_INTERNAL_97a7127f_4_k_cu_36dc70f1_34474cuda3std6ranges3__45__cpo4swapE,@object
	.size		_ZN39_INTERNAL_97a7127f_4_k_cu_36dc70f1_34474cuda3std6ranges3__45__cpo4swapE,(.L_7 - _ZN39_INTERNAL_97a7127f_4_k_cu_36dc70f1_34474cuda3std6ranges3__45__cpo4swapE)
_ZN39_INTERNAL_97a7127f_4_k_cu_36dc70f1_34474cuda3std6ranges3__45__cpo4swapE:
	.zero		1
.L_7:


//--------------------- .nv.constant0._ZN7cutlass13device_kernelINS_4gemm6kernel13GemmUniversalIN4cute5tupleIJiiiiEEENS1_10collective13CollectiveMmaINS1_40MainloopSm90TmaGmmaWarpSpecializedSparseILi6ENS5_IJNS4_1CILi1EEENSA_ILi2EEESB_EEENS1_32KernelTmaWarpSpecializedPingpongEEENS5_IJNSA_ILi64EEENSA_ILi256EEESG_EEENS_10bfloat16_tENS5_IJNS4_6LayoutINS5_IJiNS5_IJSC_iEEEiEEENS5_IJlNS5_IJSB_SC_EEElEEEEENSK_INS5_IJNS5_IJNS5_IJNSA_ILi8EEESC_NSA_ILi4EEEEEEiEEENS5_IJNS5_IJNSA_ILi16EEESC_SC_EEEiEEEiEEENS5_IJNS5_IJNS5_IJSG_SU_NSA_ILi1024EEEEEENSA_ILi4096EEEEEENS5_IJNS5_IJSB_NSA_ILi512EEENSA_ILi32EEEEEElEEElEEEEEEEESJ_NS5_IJlSB_lEEENS4_8TiledMMAINS4_8MMA_AtomIJNS4_4SM904GMMA6SPARSE29GMMA_64x256x32_F32BF16BF16_SSILNS1D_5MajorE0ELS1G_0ELNS1D_7ScaleInE1ELS1H_1ELNS1D_9SparseSelE0EEEEEENSK_INS5_IJSB_SB_SB_EEENS5_IJNSA_ILi0EEES1M_S1M_EEEEENS5_IJNS4_10UnderscoreES1P_S1P_EEEEENS4_23SM90_TMA_LOAD_MULTICASTENS4_14ComposedLayoutINS4_7SwizzleILi2ELi4ELi3EEENS4_25smem_sparse_ptr_flag_bitsILi2ELi16EEENSK_INS5_IJNS5_IJSB_SQ_EEENS5_IJSC_S13_EEEEEENS5_IJNS5_IJS1M_SG_EEESN_EEEEEEEvNS4_8identityENS4_13SM90_TMA_LOADENS1T_INS1U_ILi3ELi4ELi3EEENS4_18smem_ptr_flag_bitsILi16EEENSK_INS5_IJSQ_SG_EEENS5_IJSG_SB_EEEEEEEvS25_EENS_8epilogue10collective6detail29Sm90TmaWarpSpecializedAdapterINS2G_15DefaultEpilogueIfNS5_IJSB_llEEES2K_NS2F_6thread17LinearCombinationIfLi1EffLNS2L_9ScaleType4KindE0ELNS_15FloatRoundStyleE2EfEENS1_15EpilogueDefaultEEEEEvvEEEEvNT_6ParamsE --------------------------
	.section	.nv.constant0._ZN7cutlass13device_kernelINS_4gemm6kernel13GemmUniversalIN4cute5tupleIJiiiiEEENS1_10collective13CollectiveMmaINS1_40MainloopSm90TmaGmmaWarpSpecializedSparseILi6ENS5_IJNS4_1CILi1EEENSA_ILi2EEESB_EEENS1_32KernelTmaWarpSpecializedPingpongEEENS5_IJNSA_ILi64EEENSA_ILi256EEESG_EEENS_10bfloat16_tENS5_IJNS4_6LayoutINS5_IJiNS5_IJSC_iEEEiEEENS5_IJlNS5_IJSB_SC_EEElEEEEENSK_INS5_IJNS5_IJNS5_IJNSA_ILi8EEESC_NSA_ILi4EEEEEEiEEENS5_IJNS5_IJNSA_ILi16EEESC_SC_EEEiEEEiEEENS5_IJNS5_IJNS5_IJSG_SU_NSA_ILi1024EEEEEENSA_ILi4096EEEEEENS5_IJNS5_IJSB_NSA_ILi512EEENSA_ILi32EEEEEElEEElEEEEEEEESJ_NS5_IJlSB_lEEENS4_8TiledMMAINS4_8MMA_AtomIJNS4_4SM904GMMA6SPARSE29GMMA_64x256x32_F32BF16BF16_SSILNS1D_5MajorE0ELS1G_0ELNS1D_7ScaleInE1ELS1H_1ELNS1D_9SparseSelE0EEEEEENSK_INS5_IJSB_SB_SB_EEENS5_IJNSA_ILi0EEES1M_S1M_EEEEENS5_IJNS4_10UnderscoreES1P_S1P_EEEEENS4_23SM90_TMA_LOAD_MULTICASTENS4_14ComposedLayoutINS4_7SwizzleILi2ELi4ELi3EEENS4_25smem_sparse_ptr_flag_bitsILi2ELi16EEENSK_INS5_IJNS5_IJSB_SQ_EEENS5_IJSC_S13_EEEEEENS5_IJNS5_IJS1M_SG_EEESN_EEEEEEEvNS4_8identityENS4_13SM90_TMA_LOADENS1T_INS1U_ILi3ELi4ELi3EEENS4_18smem_ptr_flag_bitsILi16EEENSK_INS5_IJSQ_SG_EEENS5_IJSG_SB_EEEEEEEvS25_EENS_8epilogue10collective6detail29Sm90TmaWarpSpecializedAdapterINS2G_15DefaultEpilogueIfNS5_IJSB_llEEES2K_NS2F_6thread17LinearCombinationIfLi1EffLNS2L_9ScaleType4KindE0ELNS_15FloatRoundStyleE2EfEENS1_15EpilogueDefaultEEEEEvvEEEEvNT_6ParamsE,"a",@progbits
	.sectionflags	@""
	.align	4
.nv.constant0._ZN7cutlass13device_kernelINS_4gemm6kernel13GemmUniversalIN4cute5tupleIJiiiiEEENS1_10collective13CollectiveMmaINS1_40MainloopSm90TmaGmmaWarpSpecializedSparseILi6ENS5_IJNS4_1CILi1EEENSA_ILi2EEESB_EEENS1_32KernelTmaWarpSpecializedPingpongEEENS5_IJNSA_ILi64EEENSA_ILi256EEESG_EEENS_10bfloat16_tENS5_IJNS4_6LayoutINS5_IJiNS5_IJSC_iEEEiEEENS5_IJlNS5_IJSB_SC_EEElEEEEENSK_INS5_IJNS5_IJNS5_IJNSA_ILi8EEESC_NSA_ILi4EEEEEEiEEENS5_IJNS5_IJNSA_ILi16EEESC_SC_EEEiEEEiEEENS5_IJNS5_IJNS5_IJSG_SU_NSA_ILi1024EEEEEENSA_ILi4096EEEEEENS5_IJNS5_IJSB_NSA_ILi512EEENSA_ILi32EEEEEElEEElEEEEEEEESJ_NS5_IJlSB_lEEENS4_8TiledMMAINS4_8MMA_AtomIJNS4_4SM904GMMA6SPARSE29GMMA_64x256x32_F32BF16BF16_SSILNS1D_5MajorE0ELS1G_0ELNS1D_7ScaleInE1ELS1H_1ELNS1D_9SparseSelE0EEEEEENSK_INS5_IJSB_SB_SB_EEENS5_IJNSA_ILi0EEES1M_S1M_EEEEENS5_IJNS4_10UnderscoreES1P_S1P_EEEEENS4_23SM90_TMA_LOAD_MULTICASTENS4_14ComposedLayoutINS4_7SwizzleILi2ELi4ELi3EEENS4_25smem_sparse_ptr_flag_bitsILi2ELi16EEENSK_INS5_IJNS5_IJSB_SQ_EEENS5_IJSC_S13_EEEEEENS5_IJNS5_IJS1M_SG_EEESN_EEEEEEEvNS4_8identityENS4_13SM90_TMA_LOADENS1T_INS1U_ILi3ELi4ELi3EEENS4_18smem_ptr_flag_bitsILi16EEENSK_INS5_IJSQ_SG_EEENS5_IJSG_SB_EEEEEEEvS25_EENS_8epilogue10collective6detail29Sm90TmaWarpSpecializedAdapterINS2G_15DefaultEpilogueIfNS5_IJSB_llEEES2K_NS2F_6thread17LinearCombinationIfLi1EffLNS2L_9ScaleType4KindE0ELNS_15FloatRoundStyleE2EfEENS1_15EpilogueDefaultEEEEEvvEEEEvNT_6ParamsE:
	.zero		1920


//--------------------- SYMBOLS --------------------------

	.type		.nv.reservedSmem.offset0,@object
	.size		.nv.reservedSmem.offset0,0x4
